//
// Generated by NVIDIA NVVM Compiler
//
// Compiler Build ID: CL-36424714
// Cuda compilation tools, release 13.0, V13.0.88
// Based on NVVM 20.0.0
//

.version 9.0
.target sm_100
.address_size 64

	// .globl	_Z11sgemm_naiveiiifPKfS0_fPf
// _ZZ22sgemm_shared_mem_cacheILi32EEviiifPKfS1_fPfE6blockA has been demoted
// _ZZ22sgemm_shared_mem_cacheILi32EEviiifPKfS1_fPfE6blockB has been demoted
// _ZZ22sgemm_1D_thread_tilingILi64ELi64ELi8ELi8EEviiifPKfS1_fPfE6blockA has been demoted
// _ZZ22sgemm_1D_thread_tilingILi64ELi64ELi8ELi8EEviiifPKfS1_fPfE6blockB has been demoted
// _ZZ22sgemm_2D_thread_tilingILi128ELi128ELi8ELi8ELi8EEviiifPKfS1_fPfE6blockA has been demoted
// _ZZ22sgemm_2D_thread_tilingILi128ELi128ELi8ELi8ELi8EEviiifPKfS1_fPfE6blockB has been demoted

.visible .entry _Z11sgemm_naiveiiifPKfS0_fPf(
	.param .u32 _Z11sgemm_naiveiiifPKfS0_fPf_param_0,
	.param .u32 _Z11sgemm_naiveiiifPKfS0_fPf_param_1,
	.param .u32 _Z11sgemm_naiveiiifPKfS0_fPf_param_2,
	.param .f32 _Z11sgemm_naiveiiifPKfS0_fPf_param_3,
	.param .u64 .ptr .align 1 _Z11sgemm_naiveiiifPKfS0_fPf_param_4,
	.param .u64 .ptr .align 1 _Z11sgemm_naiveiiifPKfS0_fPf_param_5,
	.param .f32 _Z11sgemm_naiveiiifPKfS0_fPf_param_6,
	.param .u64 .ptr .align 1 _Z11sgemm_naiveiiifPKfS0_fPf_param_7
)
{
	.reg .pred 	%p<13>;
	.reg .b32 	%r<41>;
	.reg .b32 	%f<73>;
	.reg .b64 	%rd<53>;

	ld.param.u32 	%r20, [_Z11sgemm_naiveiiifPKfS0_fPf_param_0];
	ld.param.u32 	%r18, [_Z11sgemm_naiveiiifPKfS0_fPf_param_1];
	ld.param.u32 	%r19, [_Z11sgemm_naiveiiifPKfS0_fPf_param_2];
	ld.param.f32 	%f13, [_Z11sgemm_naiveiiifPKfS0_fPf_param_3];
	ld.param.u64 	%rd7, [_Z11sgemm_naiveiiifPKfS0_fPf_param_4];
	ld.param.u64 	%rd8, [_Z11sgemm_naiveiiifPKfS0_fPf_param_5];
	ld.param.f32 	%f14, [_Z11sgemm_naiveiiifPKfS0_fPf_param_6];
	ld.param.u64 	%rd6, [_Z11sgemm_naiveiiifPKfS0_fPf_param_7];
	cvta.to.global.u64 	%rd1, %rd8;
	cvta.to.global.u64 	%rd2, %rd7;
	mov.u32 	%r21, %ctaid.y;
	mov.u32 	%r22, %ntid.y;
	mov.u32 	%r23, %tid.y;
	mad.lo.s32 	%r1, %r21, %r22, %r23;
	mov.u32 	%r24, %ctaid.x;
	mov.u32 	%r25, %ntid.x;
	mov.u32 	%r26, %tid.x;
	mad.lo.s32 	%r2, %r24, %r25, %r26;
	setp.ge.s32 	%p1, %r1, %r20;
	setp.ge.s32 	%p2, %r2, %r19;
	or.pred  	%p3, %p1, %p2;
	@%p3 bra 	$L__BB0_14;
	setp.lt.s32 	%p4, %r18, 1;
	mov.f32 	%f72, 0f00000000;
	@%p4 bra 	$L__BB0_13;
	mul.lo.s32 	%r3, %r18, %r1;
	and.b32  	%r4, %r18, 7;
	setp.lt.u32 	%p5, %r18, 8;
	mov.f32 	%f72, 0f00000000;
	mov.b32 	%r39, 0;
	@%p5 bra 	$L__BB0_5;
	and.b32  	%r39, %r18, 2147483640;
	neg.s32 	%r37, %r39;
	shl.b32 	%r7, %r19, 3;
	mul.wide.u32 	%rd9, %r3, 4;
	add.s64 	%rd10, %rd9, %rd2;
	add.s64 	%rd52, %rd10, 16;
	mov.f32 	%f72, 0f00000000;
	mul.wide.s32 	%rd13, %r19, 4;
	mov.u32 	%r36, %r2;
$L__BB0_4:
	.pragma "nounroll";
	ld.global.f32 	%f19, [%rd52+-16];
	mul.wide.s32 	%rd11, %r36, 4;
	add.s64 	%rd12, %rd1, %rd11;
	ld.global.f32 	%f20, [%rd12];
	fma.rn.f32 	%f21, %f19, %f20, %f72;
	ld.global.f32 	%f22, [%rd52+-12];
	add.s64 	%rd14, %rd12, %rd13;
	ld.global.f32 	%f23, [%rd14];
	fma.rn.f32 	%f24, %f22, %f23, %f21;
	ld.global.f32 	%f25, [%rd52+-8];
	add.s64 	%rd15, %rd14, %rd13;
	ld.global.f32 	%f26, [%rd15];
	fma.rn.f32 	%f27, %f25, %f26, %f24;
	ld.global.f32 	%f28, [%rd52+-4];
	add.s64 	%rd16, %rd15, %rd13;
	ld.global.f32 	%f29, [%rd16];
	fma.rn.f32 	%f30, %f28, %f29, %f27;
	ld.global.f32 	%f31, [%rd52];
	add.s64 	%rd17, %rd16, %rd13;
	ld.global.f32 	%f32, [%rd17];
	fma.rn.f32 	%f33, %f31, %f32, %f30;
	ld.global.f32 	%f34, [%rd52+4];
	add.s64 	%rd18, %rd17, %rd13;
	ld.global.f32 	%f35, [%rd18];
	fma.rn.f32 	%f36, %f34, %f35, %f33;
	ld.global.f32 	%f37, [%rd52+8];
	add.s64 	%rd19, %rd18, %rd13;
	ld.global.f32 	%f38, [%rd19];
	fma.rn.f32 	%f39, %f37, %f38, %f36;
	ld.global.f32 	%f40, [%rd52+12];
	add.s64 	%rd20, %rd19, %rd13;
	ld.global.f32 	%f41, [%rd20];
	fma.rn.f32 	%f72, %f40, %f41, %f39;
	add.s32 	%r37, %r37, 8;
	add.s32 	%r36, %r36, %r7;
	add.s64 	%rd52, %rd52, 32;
	setp.ne.s32 	%p6, %r37, 0;
	@%p6 bra 	$L__BB0_4;
$L__BB0_5:
	setp.eq.s32 	%p7, %r4, 0;
	@%p7 bra 	$L__BB0_13;
	and.b32  	%r13, %r18, 3;
	setp.lt.u32 	%p8, %r4, 4;
	@%p8 bra 	$L__BB0_8;
	add.s32 	%r28, %r39, %r3;
	mul.wide.u32 	%rd21, %r28, 4;
	add.s64 	%rd22, %rd2, %rd21;
	ld.global.f32 	%f43, [%rd22];
	mad.lo.s32 	%r29, %r39, %r19, %r2;
	mul.wide.s32 	%rd23, %r29, 4;
	add.s64 	%rd24, %rd1, %rd23;
	ld.global.f32 	%f44, [%rd24];
	fma.rn.f32 	%f45, %f43, %f44, %f72;
	cvt.u64.u32 	%rd25, %r3;
	cvt.u64.u32 	%rd26, %r39;
	add.s64 	%rd27, %rd26, %rd25;
	shl.b64 	%rd28, %rd27, 2;
	add.s64 	%rd29, %rd2, %rd28;
	ld.global.f32 	%f46, [%rd29+4];
	mul.wide.s32 	%rd30, %r19, 4;
	add.s64 	%rd31, %rd24, %rd30;
	ld.global.f32 	%f47, [%rd31];
	fma.rn.f32 	%f48, %f46, %f47, %f45;
	ld.global.f32 	%f49, [%rd29+8];
	add.s64 	%rd32, %rd31, %rd30;
	ld.global.f32 	%f50, [%rd32];
	fma.rn.f32 	%f51, %f49, %f50, %f48;
	ld.global.f32 	%f52, [%rd29+12];
	add.s64 	%rd33, %rd32, %rd30;
	ld.global.f32 	%f53, [%rd33];
	fma.rn.f32 	%f72, %f52, %f53, %f51;
	add.s32 	%r39, %r39, 4;
$L__BB0_8:
	setp.eq.s32 	%p9, %r13, 0;
	@%p9 bra 	$L__BB0_13;
	setp.eq.s32 	%p10, %r13, 1;
	@%p10 bra 	$L__BB0_11;
	add.s32 	%r30, %r39, %r3;
	mul.wide.u32 	%rd34, %r30, 4;
	add.s64 	%rd35, %rd2, %rd34;
	ld.global.f32 	%f55, [%rd35];
	mad.lo.s32 	%r31, %r39, %r19, %r2;
	mul.wide.s32 	%rd36, %r31, 4;
	add.s64 	%rd37, %rd1, %rd36;
	ld.global.f32 	%f56, [%rd37];
	fma.rn.f32 	%f57, %f55, %f56, %f72;
	cvt.u64.u32 	%rd38, %r3;
	cvt.u64.u32 	%rd39, %r39;
	add.s64 	%rd40, %rd39, %rd38;
	shl.b64 	%rd41, %rd40, 2;
	add.s64 	%rd42, %rd2, %rd41;
	ld.global.f32 	%f58, [%rd42+4];
	mul.wide.s32 	%rd43, %r19, 4;
	add.s64 	%rd44, %rd37, %rd43;
	ld.global.f32 	%f59, [%rd44];
	fma.rn.f32 	%f72, %f58, %f59, %f57;
	add.s32 	%r39, %r39, 2;
$L__BB0_11:
	and.b32  	%r32, %r18, 1;
	setp.eq.b32 	%p11, %r32, 1;
	not.pred 	%p12, %p11;
	@%p12 bra 	$L__BB0_13;
	add.s32 	%r33, %r39, %r3;
	mul.wide.u32 	%rd45, %r33, 4;
	add.s64 	%rd46, %rd2, %rd45;
	ld.global.f32 	%f60, [%rd46];
	mad.lo.s32 	%r34, %r39, %r19, %r2;
	mul.wide.s32 	%rd47, %r34, 4;
	add.s64 	%rd48, %rd1, %rd47;
	ld.global.f32 	%f61, [%rd48];
	fma.rn.f32 	%f72, %f60, %f61, %f72;
$L__BB0_13:
	mad.lo.s32 	%r35, %r19, %r1, %r2;
	cvta.to.global.u64 	%rd49, %rd6;
	mul.wide.s32 	%rd50, %r35, 4;
	add.s64 	%rd51, %rd49, %rd50;
	ld.global.f32 	%f62, [%rd51];
	mul.f32 	%f63, %f14, %f62;
	fma.rn.f32 	%f64, %f13, %f72, %f63;
	st.global.f32 	[%rd51], %f64;
$L__BB0_14:
	ret;

}
	// .globl	_Z23sgemm_global_coalescingiiifPKfS0_fPf
.visible .entry _Z23sgemm_global_coalescingiiifPKfS0_fPf(
	.param .u32 _Z23sgemm_global_coalescingiiifPKfS0_fPf_param_0,
	.param .u32 _Z23sgemm_global_coalescingiiifPKfS0_fPf_param_1,
	.param .u32 _Z23sgemm_global_coalescingiiifPKfS0_fPf_param_2,
	.param .f32 _Z23sgemm_global_coalescingiiifPKfS0_fPf_param_3,
	.param .u64 .ptr .align 1 _Z23sgemm_global_coalescingiiifPKfS0_fPf_param_4,
	.param .u64 .ptr .align 1 _Z23sgemm_global_coalescingiiifPKfS0_fPf_param_5,
	.param .f32 _Z23sgemm_global_coalescingiiifPKfS0_fPf_param_6,
	.param .u64 .ptr .align 1 _Z23sgemm_global_coalescingiiifPKfS0_fPf_param_7
)
{
	.reg .pred 	%p<13>;
	.reg .b32 	%r<41>;
	.reg .b32 	%f<73>;
	.reg .b64 	%rd<53>;

	ld.param.u32 	%r20, [_Z23sgemm_global_coalescingiiifPKfS0_fPf_param_0];
	ld.param.u32 	%r18, [_Z23sgemm_global_coalescingiiifPKfS0_fPf_param_1];
	ld.param.u32 	%r19, [_Z23sgemm_global_coalescingiiifPKfS0_fPf_param_2];
	ld.param.f32 	%f13, [_Z23sgemm_global_coalescingiiifPKfS0_fPf_param_3];
	ld.param.u64 	%rd7, [_Z23sgemm_global_coalescingiiifPKfS0_fPf_param_4];
	ld.param.u64 	%rd8, [_Z23sgemm_global_coalescingiiifPKfS0_fPf_param_5];
	ld.param.f32 	%f14, [_Z23sgemm_global_coalescingiiifPKfS0_fPf_param_6];
	ld.param.u64 	%rd6, [_Z23sgemm_global_coalescingiiifPKfS0_fPf_param_7];
	cvta.to.global.u64 	%rd1, %rd8;
	cvta.to.global.u64 	%rd2, %rd7;
	mov.u32 	%r21, %ctaid.y;
	mov.u32 	%r22, %ntid.y;
	mov.u32 	%r23, %tid.y;
	mad.lo.s32 	%r1, %r21, %r22, %r23;
	mov.u32 	%r24, %ctaid.x;
	mov.u32 	%r25, %ntid.x;
	mov.u32 	%r26, %tid.x;
	mad.lo.s32 	%r2, %r24, %r25, %r26;
	setp.ge.s32 	%p1, %r1, %r20;
	setp.ge.s32 	%p2, %r2, %r19;
	or.pred  	%p3, %p1, %p2;
	@%p3 bra 	$L__BB1_14;
	setp.lt.s32 	%p4, %r18, 1;
	mov.f32 	%f72, 0f00000000;
	@%p4 bra 	$L__BB1_13;
	mul.lo.s32 	%r3, %r18, %r1;
	and.b32  	%r4, %r18, 7;
	setp.lt.u32 	%p5, %r18, 8;
	mov.f32 	%f72, 0f00000000;
	mov.b32 	%r39, 0;
	@%p5 bra 	$L__BB1_5;
	and.b32  	%r39, %r18, 2147483640;
	neg.s32 	%r37, %r39;
	shl.b32 	%r7, %r19, 3;
	mul.wide.u32 	%rd9, %r3, 4;
	add.s64 	%rd10, %rd9, %rd2;
	add.s64 	%rd52, %rd10, 16;
	mov.f32 	%f72, 0f00000000;
	mul.wide.s32 	%rd13, %r19, 4;
	mov.u32 	%r36, %r2;
$L__BB1_4:
	.pragma "nounroll";
	ld.global.f32 	%f19, [%rd52+-16];
	mul.wide.s32 	%rd11, %r36, 4;
	add.s64 	%rd12, %rd1, %rd11;
	ld.global.f32 	%f20, [%rd12];
	fma.rn.f32 	%f21, %f19, %f20, %f72;
	ld.global.f32 	%f22, [%rd52+-12];
	add.s64 	%rd14, %rd12, %rd13;
	ld.global.f32 	%f23, [%rd14];
	fma.rn.f32 	%f24, %f22, %f23, %f21;
	ld.global.f32 	%f25, [%rd52+-8];
	add.s64 	%rd15, %rd14, %rd13;
	ld.global.f32 	%f26, [%rd15];
	fma.rn.f32 	%f27, %f25, %f26, %f24;
	ld.global.f32 	%f28, [%rd52+-4];
	add.s64 	%rd16, %rd15, %rd13;
	ld.global.f32 	%f29, [%rd16];
	fma.rn.f32 	%f30, %f28, %f29, %f27;
	ld.global.f32 	%f31, [%rd52];
	add.s64 	%rd17, %rd16, %rd13;
	ld.global.f32 	%f32, [%rd17];
	fma.rn.f32 	%f33, %f31, %f32, %f30;
	ld.global.f32 	%f34, [%rd52+4];
	add.s64 	%rd18, %rd17, %rd13;
	ld.global.f32 	%f35, [%rd18];
	fma.rn.f32 	%f36, %f34, %f35, %f33;
	ld.global.f32 	%f37, [%rd52+8];
	add.s64 	%rd19, %rd18, %rd13;
	ld.global.f32 	%f38, [%rd19];
	fma.rn.f32 	%f39, %f37, %f38, %f36;
	ld.global.f32 	%f40, [%rd52+12];
	add.s64 	%rd20, %rd19, %rd13;
	ld.global.f32 	%f41, [%rd20];
	fma.rn.f32 	%f72, %f40, %f41, %f39;
	add.s32 	%r37, %r37, 8;
	add.s32 	%r36, %r36, %r7;
	add.s64 	%rd52, %rd52, 32;
	setp.ne.s32 	%p6, %r37, 0;
	@%p6 bra 	$L__BB1_4;
$L__BB1_5:
	setp.eq.s32 	%p7, %r4, 0;
	@%p7 bra 	$L__BB1_13;
	and.b32  	%r13, %r18, 3;
	setp.lt.u32 	%p8, %r4, 4;
	@%p8 bra 	$L__BB1_8;
	add.s32 	%r28, %r39, %r3;
	mul.wide.u32 	%rd21, %r28, 4;
	add.s64 	%rd22, %rd2, %rd21;
	ld.global.f32 	%f43, [%rd22];
	mad.lo.s32 	%r29, %r39, %r19, %r2;
	mul.wide.s32 	%rd23, %r29, 4;
	add.s64 	%rd24, %rd1, %rd23;
	ld.global.f32 	%f44, [%rd24];
	fma.rn.f32 	%f45, %f43, %f44, %f72;
	cvt.u64.u32 	%rd25, %r3;
	cvt.u64.u32 	%rd26, %r39;
	add.s64 	%rd27, %rd26, %rd25;
	shl.b64 	%rd28, %rd27, 2;
	add.s64 	%rd29, %rd2, %rd28;
	ld.global.f32 	%f46, [%rd29+4];
	mul.wide.s32 	%rd30, %r19, 4;
	add.s64 	%rd31, %rd24, %rd30;
	ld.global.f32 	%f47, [%rd31];
	fma.rn.f32 	%f48, %f46, %f47, %f45;
	ld.global.f32 	%f49, [%rd29+8];
	add.s64 	%rd32, %rd31, %rd30;
	ld.global.f32 	%f50, [%rd32];
	fma.rn.f32 	%f51, %f49, %f50, %f48;
	ld.global.f32 	%f52, [%rd29+12];
	add.s64 	%rd33, %rd32, %rd30;
	ld.global.f32 	%f53, [%rd33];
	fma.rn.f32 	%f72, %f52, %f53, %f51;
	add.s32 	%r39, %r39, 4;
$L__BB1_8:
	setp.eq.s32 	%p9, %r13, 0;
	@%p9 bra 	$L__BB1_13;
	setp.eq.s32 	%p10, %r13, 1;
	@%p10 bra 	$L__BB1_11;
	add.s32 	%r30, %r39, %r3;
	mul.wide.u32 	%rd34, %r30, 4;
	add.s64 	%rd35, %rd2, %rd34;
	ld.global.f32 	%f55, [%rd35];
	mad.lo.s32 	%r31, %r39, %r19, %r2;
	mul.wide.s32 	%rd36, %r31, 4;
	add.s64 	%rd37, %rd1, %rd36;
	ld.global.f32 	%f56, [%rd37];
	fma.rn.f32 	%f57, %f55, %f56, %f72;
	cvt.u64.u32 	%rd38, %r3;
	cvt.u64.u32 	%rd39, %r39;
	add.s64 	%rd40, %rd39, %rd38;
	shl.b64 	%rd41, %rd40, 2;
	add.s64 	%rd42, %rd2, %rd41;
	ld.global.f32 	%f58, [%rd42+4];
	mul.wide.s32 	%rd43, %r19, 4;
	add.s64 	%rd44, %rd37, %rd43;
	ld.global.f32 	%f59, [%rd44];
	fma.rn.f32 	%f72, %f58, %f59, %f57;
	add.s32 	%r39, %r39, 2;
$L__BB1_11:
	and.b32  	%r32, %r18, 1;
	setp.eq.b32 	%p11, %r32, 1;
	not.pred 	%p12, %p11;
	@%p12 bra 	$L__BB1_13;
	add.s32 	%r33, %r39, %r3;
	mul.wide.u32 	%rd45, %r33, 4;
	add.s64 	%rd46, %rd2, %rd45;
	ld.global.f32 	%f60, [%rd46];
	mad.lo.s32 	%r34, %r39, %r19, %r2;
	mul.wide.s32 	%rd47, %r34, 4;
	add.s64 	%rd48, %rd1, %rd47;
	ld.global.f32 	%f61, [%rd48];
	fma.rn.f32 	%f72, %f60, %f61, %f72;
$L__BB1_13:
	mad.lo.s32 	%r35, %r19, %r1, %r2;
	cvta.to.global.u64 	%rd49, %rd6;
	mul.wide.s32 	%rd50, %r35, 4;
	add.s64 	%rd51, %rd49, %rd50;
	ld.global.f32 	%f62, [%rd51];
	mul.f32 	%f63, %f14, %f62;
	fma.rn.f32 	%f64, %f13, %f72, %f63;
	st.global.f32 	[%rd51], %f64;
$L__BB1_14:
	ret;

}
	// .globl	_Z22sgemm_shared_mem_cacheILi32EEviiifPKfS1_fPf
.visible .entry _Z22sgemm_shared_mem_cacheILi32EEviiifPKfS1_fPf(
	.param .u32 _Z22sgemm_shared_mem_cacheILi32EEviiifPKfS1_fPf_param_0,
	.param .u32 _Z22sgemm_shared_mem_cacheILi32EEviiifPKfS1_fPf_param_1,
	.param .u32 _Z22sgemm_shared_mem_cacheILi32EEviiifPKfS1_fPf_param_2,
	.param .f32 _Z22sgemm_shared_mem_cacheILi32EEviiifPKfS1_fPf_param_3,
	.param .u64 .ptr .align 1 _Z22sgemm_shared_mem_cacheILi32EEviiifPKfS1_fPf_param_4,
	.param .u64 .ptr .align 1 _Z22sgemm_shared_mem_cacheILi32EEviiifPKfS1_fPf_param_5,
	.param .f32 _Z22sgemm_shared_mem_cacheILi32EEviiifPKfS1_fPf_param_6,
	.param .u64 .ptr .align 1 _Z22sgemm_shared_mem_cacheILi32EEviiifPKfS1_fPf_param_7
)
{
	.reg .pred 	%p<12>;
	.reg .b32 	%r<44>;
	.reg .b32 	%f<116>;
	.reg .b64 	%rd<13>;
	// demoted variable
	.shared .align 4 .b8 _ZZ22sgemm_shared_mem_cacheILi32EEviiifPKfS1_fPfE6blockA[4096];
	// demoted variable
	.shared .align 4 .b8 _ZZ22sgemm_shared_mem_cacheILi32EEviiifPKfS1_fPfE6blockB[4096];
	ld.param.u32 	%r23, [_Z22sgemm_shared_mem_cacheILi32EEviiifPKfS1_fPf_param_0];
	ld.param.u32 	%r24, [_Z22sgemm_shared_mem_cacheILi32EEviiifPKfS1_fPf_param_1];
	ld.param.u32 	%r25, [_Z22sgemm_shared_mem_cacheILi32EEviiifPKfS1_fPf_param_2];
	ld.param.f32 	%f8, [_Z22sgemm_shared_mem_cacheILi32EEviiifPKfS1_fPf_param_3];
	ld.param.u64 	%rd4, [_Z22sgemm_shared_mem_cacheILi32EEviiifPKfS1_fPf_param_4];
	ld.param.u64 	%rd5, [_Z22sgemm_shared_mem_cacheILi32EEviiifPKfS1_fPf_param_5];
	ld.param.f32 	%f9, [_Z22sgemm_shared_mem_cacheILi32EEviiifPKfS1_fPf_param_6];
	ld.param.u64 	%rd6, [_Z22sgemm_shared_mem_cacheILi32EEviiifPKfS1_fPf_param_7];
	mov.u32 	%r26, %ctaid.x;
	shl.b32 	%r1, %r26, 5;
	mov.u32 	%r39, %tid.x;
	add.s32 	%r3, %r1, %r39;
	mov.u32 	%r27, %ctaid.y;
	shl.b32 	%r28, %r27, 5;
	mov.u32 	%r41, %tid.y;
	add.s32 	%r5, %r28, %r41;
	setp.lt.s32 	%p1, %r24, 1;
	mov.f32 	%f115, 0f00000000;
	@%p1 bra 	$L__BB2_7;
	shl.b32 	%r30, %r41, 5;
	add.s32 	%r31, %r30, %r39;
	shl.b32 	%r32, %r31, 2;
	mov.u32 	%r33, _ZZ22sgemm_shared_mem_cacheILi32EEviiifPKfS1_fPfE6blockA;
	add.s32 	%r6, %r33, %r32;
	mov.u32 	%r34, _ZZ22sgemm_shared_mem_cacheILi32EEviiifPKfS1_fPfE6blockB;
	add.s32 	%r7, %r34, %r32;
	shl.b32 	%r35, %r41, 7;
	add.s32 	%r8, %r33, %r35;
	shl.b32 	%r36, %r39, 2;
	add.s32 	%r9, %r34, %r36;
	mad.lo.s32 	%r37, %r41, %r25, %r39;
	add.s32 	%r42, %r37, %r1;
	shl.b32 	%r11, %r25, 5;
	mad.lo.s32 	%r40, %r24, %r5, %r39;
	cvta.to.global.u64 	%rd1, %rd4;
	cvta.to.global.u64 	%rd2, %rd5;
	mov.f32 	%f115, 0f00000000;
	mov.b32 	%r43, 0;
$L__BB2_2:
	setp.ge.s32 	%p2, %r5, %r23;
	mul.wide.s32 	%rd7, %r40, 4;
	add.s64 	%rd3, %rd1, %rd7;
	setp.ge.s32 	%p3, %r39, %r24;
	mov.f32 	%f113, 0f00000000;
	or.pred  	%p4, %p2, %p3;
	@%p4 bra 	$L__BB2_4;
	ld.global.nc.f32 	%f113, [%rd3];
$L__BB2_4:
	setp.ge.s32 	%p5, %r3, %r25;
	st.shared.f32 	[%r6], %f113;
	setp.ge.s32 	%p6, %r41, %r24;
	mov.f32 	%f114, 0f00000000;
	or.pred  	%p7, %p5, %p6;
	@%p7 bra 	$L__BB2_6;
	mul.wide.s32 	%rd8, %r42, 4;
	add.s64 	%rd9, %rd2, %rd8;
	ld.global.nc.f32 	%f114, [%rd9];
$L__BB2_6:
	st.shared.f32 	[%r7], %f114;
	bar.sync 	0;
	ld.shared.f32 	%f14, [%r8];
	ld.shared.f32 	%f15, [%r9];
	fma.rn.f32 	%f16, %f14, %f15, %f115;
	ld.shared.f32 	%f17, [%r8+4];
	ld.shared.f32 	%f18, [%r9+128];
	fma.rn.f32 	%f19, %f17, %f18, %f16;
	ld.shared.f32 	%f20, [%r8+8];
	ld.shared.f32 	%f21, [%r9+256];
	fma.rn.f32 	%f22, %f20, %f21, %f19;
	ld.shared.f32 	%f23, [%r8+12];
	ld.shared.f32 	%f24, [%r9+384];
	fma.rn.f32 	%f25, %f23, %f24, %f22;
	ld.shared.f32 	%f26, [%r8+16];
	ld.shared.f32 	%f27, [%r9+512];
	fma.rn.f32 	%f28, %f26, %f27, %f25;
	ld.shared.f32 	%f29, [%r8+20];
	ld.shared.f32 	%f30, [%r9+640];
	fma.rn.f32 	%f31, %f29, %f30, %f28;
	ld.shared.f32 	%f32, [%r8+24];
	ld.shared.f32 	%f33, [%r9+768];
	fma.rn.f32 	%f34, %f32, %f33, %f31;
	ld.shared.f32 	%f35, [%r8+28];
	ld.shared.f32 	%f36, [%r9+896];
	fma.rn.f32 	%f37, %f35, %f36, %f34;
	ld.shared.f32 	%f38, [%r8+32];
	ld.shared.f32 	%f39, [%r9+1024];
	fma.rn.f32 	%f40, %f38, %f39, %f37;
	ld.shared.f32 	%f41, [%r8+36];
	ld.shared.f32 	%f42, [%r9+1152];
	fma.rn.f32 	%f43, %f41, %f42, %f40;
	ld.shared.f32 	%f44, [%r8+40];
	ld.shared.f32 	%f45, [%r9+1280];
	fma.rn.f32 	%f46, %f44, %f45, %f43;
	ld.shared.f32 	%f47, [%r8+44];
	ld.shared.f32 	%f48, [%r9+1408];
	fma.rn.f32 	%f49, %f47, %f48, %f46;
	ld.shared.f32 	%f50, [%r8+48];
	ld.shared.f32 	%f51, [%r9+1536];
	fma.rn.f32 	%f52, %f50, %f51, %f49;
	ld.shared.f32 	%f53, [%r8+52];
	ld.shared.f32 	%f54, [%r9+1664];
	fma.rn.f32 	%f55, %f53, %f54, %f52;
	ld.shared.f32 	%f56, [%r8+56];
	ld.shared.f32 	%f57, [%r9+1792];
	fma.rn.f32 	%f58, %f56, %f57, %f55;
	ld.shared.f32 	%f59, [%r8+60];
	ld.shared.f32 	%f60, [%r9+1920];
	fma.rn.f32 	%f61, %f59, %f60, %f58;
	ld.shared.f32 	%f62, [%r8+64];
	ld.shared.f32 	%f63, [%r9+2048];
	fma.rn.f32 	%f64, %f62, %f63, %f61;
	ld.shared.f32 	%f65, [%r8+68];
	ld.shared.f32 	%f66, [%r9+2176];
	fma.rn.f32 	%f67, %f65, %f66, %f64;
	ld.shared.f32 	%f68, [%r8+72];
	ld.shared.f32 	%f69, [%r9+2304];
	fma.rn.f32 	%f70, %f68, %f69, %f67;
	ld.shared.f32 	%f71, [%r8+76];
	ld.shared.f32 	%f72, [%r9+2432];
	fma.rn.f32 	%f73, %f71, %f72, %f70;
	ld.shared.f32 	%f74, [%r8+80];
	ld.shared.f32 	%f75, [%r9+2560];
	fma.rn.f32 	%f76, %f74, %f75, %f73;
	ld.shared.f32 	%f77, [%r8+84];
	ld.shared.f32 	%f78, [%r9+2688];
	fma.rn.f32 	%f79, %f77, %f78, %f76;
	ld.shared.f32 	%f80, [%r8+88];
	ld.shared.f32 	%f81, [%r9+2816];
	fma.rn.f32 	%f82, %f80, %f81, %f79;
	ld.shared.f32 	%f83, [%r8+92];
	ld.shared.f32 	%f84, [%r9+2944];
	fma.rn.f32 	%f85, %f83, %f84, %f82;
	ld.shared.f32 	%f86, [%r8+96];
	ld.shared.f32 	%f87, [%r9+3072];
	fma.rn.f32 	%f88, %f86, %f87, %f85;
	ld.shared.f32 	%f89, [%r8+100];
	ld.shared.f32 	%f90, [%r9+3200];
	fma.rn.f32 	%f91, %f89, %f90, %f88;
	ld.shared.f32 	%f92, [%r8+104];
	ld.shared.f32 	%f93, [%r9+3328];
	fma.rn.f32 	%f94, %f92, %f93, %f91;
	ld.shared.f32 	%f95, [%r8+108];
	ld.shared.f32 	%f96, [%r9+3456];
	fma.rn.f32 	%f97, %f95, %f96, %f94;
	ld.shared.f32 	%f98, [%r8+112];
	ld.shared.f32 	%f99, [%r9+3584];
	fma.rn.f32 	%f100, %f98, %f99, %f97;
	ld.shared.f32 	%f101, [%r8+116];
	ld.shared.f32 	%f102, [%r9+3712];
	fma.rn.f32 	%f103, %f101, %f102, %f100;
	ld.shared.f32 	%f104, [%r8+120];
	ld.shared.f32 	%f105, [%r9+3840];
	fma.rn.f32 	%f106, %f104, %f105, %f103;
	ld.shared.f32 	%f107, [%r8+124];
	ld.shared.f32 	%f108, [%r9+3968];
	fma.rn.f32 	%f115, %f107, %f108, %f106;
	bar.sync 	0;
	add.s32 	%r43, %r43, 32;
	add.s32 	%r42, %r42, %r11;
	add.s32 	%r41, %r41, 32;
	add.s32 	%r40, %r40, 32;
	add.s32 	%r39, %r39, 32;
	setp.lt.s32 	%p8, %r43, %r24;
	@%p8 bra 	$L__BB2_2;
$L__BB2_7:
	setp.ge.s32 	%p9, %r5, %r23;
	setp.ge.s32 	%p10, %r3, %r25;
	or.pred  	%p11, %p9, %p10;
	@%p11 bra 	$L__BB2_9;
	mad.lo.s32 	%r38, %r25, %r5, %r3;
	cvta.to.global.u64 	%rd10, %rd6;
	mul.wide.s32 	%rd11, %r38, 4;
	add.s64 	%rd12, %rd10, %rd11;
	ld.global.f32 	%f109, [%rd12];
	mul.f32 	%f110, %f9, %f109;
	fma.rn.f32 	%f111, %f8, %f115, %f110;
	st.global.f32 	[%rd12], %f111;
$L__BB2_9:
	ret;

}
	// .globl	_Z22sgemm_1D_thread_tilingILi64ELi64ELi8ELi8EEviiifPKfS1_fPf
.visible .entry _Z22sgemm_1D_thread_tilingILi64ELi64ELi8ELi8EEviiifPKfS1_fPf(
	.param .u32 _Z22sgemm_1D_thread_tilingILi64ELi64ELi8ELi8EEviiifPKfS1_fPf_param_0,
	.param .u32 _Z22sgemm_1D_thread_tilingILi64ELi64ELi8ELi8EEviiifPKfS1_fPf_param_1,
	.param .u32 _Z22sgemm_1D_thread_tilingILi64ELi64ELi8ELi8EEviiifPKfS1_fPf_param_2,
	.param .f32 _Z22sgemm_1D_thread_tilingILi64ELi64ELi8ELi8EEviiifPKfS1_fPf_param_3,
	.param .u64 .ptr .align 1 _Z22sgemm_1D_thread_tilingILi64ELi64ELi8ELi8EEviiifPKfS1_fPf_param_4,
	.param .u64 .ptr .align 1 _Z22sgemm_1D_thread_tilingILi64ELi64ELi8ELi8EEviiifPKfS1_fPf_param_5,
	.param .f32 _Z22sgemm_1D_thread_tilingILi64ELi64ELi8ELi8EEviiifPKfS1_fPf_param_6,
	.param .u64 .ptr .align 1 _Z22sgemm_1D_thread_tilingILi64ELi64ELi8ELi8EEviiifPKfS1_fPf_param_7
)
.maxntid 512
.minnctapersm 1
{
	.reg .pred 	%p<33>;
	.reg .b32 	%r<64>;
	.reg .b32 	%f<205>;
	.reg .b64 	%rd<27>;
	// demoted variable
	.shared .align 4 .b8 _ZZ22sgemm_1D_thread_tilingILi64ELi64ELi8ELi8EEviiifPKfS1_fPfE6blockA[2048];
	// demoted variable
	.shared .align 4 .b8 _ZZ22sgemm_1D_thread_tilingILi64ELi64ELi8ELi8EEviiifPKfS1_fPfE6blockB[2048];
	ld.param.u32 	%r34, [_Z22sgemm_1D_thread_tilingILi64ELi64ELi8ELi8EEviiifPKfS1_fPf_param_0];
	ld.param.u32 	%r35, [_Z22sgemm_1D_thread_tilingILi64ELi64ELi8ELi8EEviiifPKfS1_fPf_param_1];
	ld.param.u32 	%r36, [_Z22sgemm_1D_thread_tilingILi64ELi64ELi8ELi8EEviiifPKfS1_fPf_param_2];
	ld.param.f32 	%f29, [_Z22sgemm_1D_thread_tilingILi64ELi64ELi8ELi8EEviiifPKfS1_fPf_param_3];
	ld.param.u64 	%rd4, [_Z22sgemm_1D_thread_tilingILi64ELi64ELi8ELi8EEviiifPKfS1_fPf_param_4];
	ld.param.u64 	%rd5, [_Z22sgemm_1D_thread_tilingILi64ELi64ELi8ELi8EEviiifPKfS1_fPf_param_5];
	ld.param.f32 	%f30, [_Z22sgemm_1D_thread_tilingILi64ELi64ELi8ELi8EEviiifPKfS1_fPf_param_6];
	ld.param.u64 	%rd6, [_Z22sgemm_1D_thread_tilingILi64ELi64ELi8ELi8EEviiifPKfS1_fPf_param_7];
	cvta.to.global.u64 	%rd1, %rd6;
	mov.u32 	%r1, %tid.x;
	and.b32  	%r2, %r1, 63;
	shr.u32 	%r61, %r1, 6;
	mov.u32 	%r37, %ctaid.x;
	shl.b32 	%r4, %r37, 6;
	or.b32  	%r5, %r4, %r2;
	mov.u32 	%r38, %ctaid.y;
	shl.b32 	%r6, %r38, 6;
	shl.b32 	%r39, %r61, 3;
	or.b32  	%r7, %r39, %r6;
	setp.lt.s32 	%p1, %r36, 1;
	mov.f32 	%f195, 0f00000000;
	mov.f32 	%f196, %f195;
	mov.f32 	%f197, %f195;
	mov.f32 	%f198, %f195;
	mov.f32 	%f199, %f195;
	mov.f32 	%f200, %f195;
	mov.f32 	%f201, %f195;
	mov.f32 	%f202, %f195;
	@%p1 bra 	$L__BB3_7;
	shr.u32 	%r41, %r1, 3;
	add.s32 	%r8, %r6, %r41;
	and.b32  	%r59, %r1, 7;
	mov.u32 	%r42, _ZZ22sgemm_1D_thread_tilingILi64ELi64ELi8ELi8EEviiifPKfS1_fPfE6blockA;
	shl.b32 	%r43, %r1, 2;
	add.s32 	%r10, %r42, %r43;
	and.b32  	%r44, %r1, 448;
	or.b32  	%r45, %r44, %r2;
	shl.b32 	%r46, %r45, 2;
	mov.u32 	%r47, _ZZ22sgemm_1D_thread_tilingILi64ELi64ELi8ELi8EEviiifPKfS1_fPfE6blockB;
	add.s32 	%r11, %r47, %r46;
	and.b32  	%r48, %r43, 1792;
	add.s32 	%r12, %r42, %r48;
	shl.b32 	%r49, %r2, 2;
	add.s32 	%r13, %r47, %r49;
	mad.lo.s32 	%r50, %r35, %r61, %r4;
	add.s32 	%r62, %r50, %r2;
	shl.b32 	%r15, %r35, 3;
	mad.lo.s32 	%r60, %r36, %r8, %r59;
	cvta.to.global.u64 	%rd2, %rd4;
	cvta.to.global.u64 	%rd3, %rd5;
	mov.b32 	%r63, 0;
	mov.f32 	%f195, 0f00000000;
$L__BB3_2:
	setp.ge.s32 	%p2, %r8, %r34;
	setp.ge.s32 	%p3, %r59, %r36;
	mov.f32 	%f203, 0f00000000;
	or.pred  	%p4, %p2, %p3;
	@%p4 bra 	$L__BB3_4;
	mul.wide.u32 	%rd7, %r60, 4;
	add.s64 	%rd8, %rd2, %rd7;
	ld.global.f32 	%f203, [%rd8];
$L__BB3_4:
	setp.ge.s32 	%p5, %r5, %r35;
	st.shared.f32 	[%r10], %f203;
	setp.ge.s32 	%p6, %r61, %r36;
	mov.f32 	%f204, 0f00000000;
	or.pred  	%p7, %p6, %p5;
	@%p7 bra 	$L__BB3_6;
	mul.wide.s32 	%rd9, %r62, 4;
	add.s64 	%rd10, %rd3, %rd9;
	ld.global.f32 	%f204, [%rd10];
$L__BB3_6:
	st.shared.f32 	[%r11], %f204;
	bar.sync 	0;
	ld.shared.f32 	%f35, [%r13];
	ld.shared.f32 	%f36, [%r12];
	fma.rn.f32 	%f37, %f35, %f36, %f202;
	ld.shared.f32 	%f38, [%r12+32];
	fma.rn.f32 	%f39, %f35, %f38, %f201;
	ld.shared.f32 	%f40, [%r12+64];
	fma.rn.f32 	%f41, %f35, %f40, %f200;
	ld.shared.f32 	%f42, [%r12+96];
	fma.rn.f32 	%f43, %f35, %f42, %f199;
	ld.shared.f32 	%f44, [%r12+128];
	fma.rn.f32 	%f45, %f35, %f44, %f198;
	ld.shared.f32 	%f46, [%r12+160];
	fma.rn.f32 	%f47, %f35, %f46, %f197;
	ld.shared.f32 	%f48, [%r12+192];
	fma.rn.f32 	%f49, %f35, %f48, %f196;
	ld.shared.f32 	%f50, [%r12+224];
	fma.rn.f32 	%f51, %f35, %f50, %f195;
	ld.shared.f32 	%f52, [%r13+256];
	ld.shared.f32 	%f53, [%r12+4];
	fma.rn.f32 	%f54, %f52, %f53, %f37;
	ld.shared.f32 	%f55, [%r12+36];
	fma.rn.f32 	%f56, %f52, %f55, %f39;
	ld.shared.f32 	%f57, [%r12+68];
	fma.rn.f32 	%f58, %f52, %f57, %f41;
	ld.shared.f32 	%f59, [%r12+100];
	fma.rn.f32 	%f60, %f52, %f59, %f43;
	ld.shared.f32 	%f61, [%r12+132];
	fma.rn.f32 	%f62, %f52, %f61, %f45;
	ld.shared.f32 	%f63, [%r12+164];
	fma.rn.f32 	%f64, %f52, %f63, %f47;
	ld.shared.f32 	%f65, [%r12+196];
	fma.rn.f32 	%f66, %f52, %f65, %f49;
	ld.shared.f32 	%f67, [%r12+228];
	fma.rn.f32 	%f68, %f52, %f67, %f51;
	ld.shared.f32 	%f69, [%r13+512];
	ld.shared.f32 	%f70, [%r12+8];
	fma.rn.f32 	%f71, %f69, %f70, %f54;
	ld.shared.f32 	%f72, [%r12+40];
	fma.rn.f32 	%f73, %f69, %f72, %f56;
	ld.shared.f32 	%f74, [%r12+72];
	fma.rn.f32 	%f75, %f69, %f74, %f58;
	ld.shared.f32 	%f76, [%r12+104];
	fma.rn.f32 	%f77, %f69, %f76, %f60;
	ld.shared.f32 	%f78, [%r12+136];
	fma.rn.f32 	%f79, %f69, %f78, %f62;
	ld.shared.f32 	%f80, [%r12+168];
	fma.rn.f32 	%f81, %f69, %f80, %f64;
	ld.shared.f32 	%f82, [%r12+200];
	fma.rn.f32 	%f83, %f69, %f82, %f66;
	ld.shared.f32 	%f84, [%r12+232];
	fma.rn.f32 	%f85, %f69, %f84, %f68;
	ld.shared.f32 	%f86, [%r13+768];
	ld.shared.f32 	%f87, [%r12+12];
	fma.rn.f32 	%f88, %f86, %f87, %f71;
	ld.shared.f32 	%f89, [%r12+44];
	fma.rn.f32 	%f90, %f86, %f89, %f73;
	ld.shared.f32 	%f91, [%r12+76];
	fma.rn.f32 	%f92, %f86, %f91, %f75;
	ld.shared.f32 	%f93, [%r12+108];
	fma.rn.f32 	%f94, %f86, %f93, %f77;
	ld.shared.f32 	%f95, [%r12+140];
	fma.rn.f32 	%f96, %f86, %f95, %f79;
	ld.shared.f32 	%f97, [%r12+172];
	fma.rn.f32 	%f98, %f86, %f97, %f81;
	ld.shared.f32 	%f99, [%r12+204];
	fma.rn.f32 	%f100, %f86, %f99, %f83;
	ld.shared.f32 	%f101, [%r12+236];
	fma.rn.f32 	%f102, %f86, %f101, %f85;
	ld.shared.f32 	%f103, [%r13+1024];
	ld.shared.f32 	%f104, [%r12+16];
	fma.rn.f32 	%f105, %f103, %f104, %f88;
	ld.shared.f32 	%f106, [%r12+48];
	fma.rn.f32 	%f107, %f103, %f106, %f90;
	ld.shared.f32 	%f108, [%r12+80];
	fma.rn.f32 	%f109, %f103, %f108, %f92;
	ld.shared.f32 	%f110, [%r12+112];
	fma.rn.f32 	%f111, %f103, %f110, %f94;
	ld.shared.f32 	%f112, [%r12+144];
	fma.rn.f32 	%f113, %f103, %f112, %f96;
	ld.shared.f32 	%f114, [%r12+176];
	fma.rn.f32 	%f115, %f103, %f114, %f98;
	ld.shared.f32 	%f116, [%r12+208];
	fma.rn.f32 	%f117, %f103, %f116, %f100;
	ld.shared.f32 	%f118, [%r12+240];
	fma.rn.f32 	%f119, %f103, %f118, %f102;
	ld.shared.f32 	%f120, [%r13+1280];
	ld.shared.f32 	%f121, [%r12+20];
	fma.rn.f32 	%f122, %f120, %f121, %f105;
	ld.shared.f32 	%f123, [%r12+52];
	fma.rn.f32 	%f124, %f120, %f123, %f107;
	ld.shared.f32 	%f125, [%r12+84];
	fma.rn.f32 	%f126, %f120, %f125, %f109;
	ld.shared.f32 	%f127, [%r12+116];
	fma.rn.f32 	%f128, %f120, %f127, %f111;
	ld.shared.f32 	%f129, [%r12+148];
	fma.rn.f32 	%f130, %f120, %f129, %f113;
	ld.shared.f32 	%f131, [%r12+180];
	fma.rn.f32 	%f132, %f120, %f131, %f115;
	ld.shared.f32 	%f133, [%r12+212];
	fma.rn.f32 	%f134, %f120, %f133, %f117;
	ld.shared.f32 	%f135, [%r12+244];
	fma.rn.f32 	%f136, %f120, %f135, %f119;
	ld.shared.f32 	%f137, [%r13+1536];
	ld.shared.f32 	%f138, [%r12+24];
	fma.rn.f32 	%f139, %f137, %f138, %f122;
	ld.shared.f32 	%f140, [%r12+56];
	fma.rn.f32 	%f141, %f137, %f140, %f124;
	ld.shared.f32 	%f142, [%r12+88];
	fma.rn.f32 	%f143, %f137, %f142, %f126;
	ld.shared.f32 	%f144, [%r12+120];
	fma.rn.f32 	%f145, %f137, %f144, %f128;
	ld.shared.f32 	%f146, [%r12+152];
	fma.rn.f32 	%f147, %f137, %f146, %f130;
	ld.shared.f32 	%f148, [%r12+184];
	fma.rn.f32 	%f149, %f137, %f148, %f132;
	ld.shared.f32 	%f150, [%r12+216];
	fma.rn.f32 	%f151, %f137, %f150, %f134;
	ld.shared.f32 	%f152, [%r12+248];
	fma.rn.f32 	%f153, %f137, %f152, %f136;
	ld.shared.f32 	%f154, [%r13+1792];
	ld.shared.f32 	%f155, [%r12+28];
	fma.rn.f32 	%f202, %f154, %f155, %f139;
	ld.shared.f32 	%f156, [%r12+60];
	fma.rn.f32 	%f201, %f154, %f156, %f141;
	ld.shared.f32 	%f157, [%r12+92];
	fma.rn.f32 	%f200, %f154, %f157, %f143;
	ld.shared.f32 	%f158, [%r12+124];
	fma.rn.f32 	%f199, %f154, %f158, %f145;
	ld.shared.f32 	%f159, [%r12+156];
	fma.rn.f32 	%f198, %f154, %f159, %f147;
	ld.shared.f32 	%f160, [%r12+188];
	fma.rn.f32 	%f197, %f154, %f160, %f149;
	ld.shared.f32 	%f161, [%r12+220];
	fma.rn.f32 	%f196, %f154, %f161, %f151;
	ld.shared.f32 	%f162, [%r12+252];
	fma.rn.f32 	%f195, %f154, %f162, %f153;
	bar.sync 	0;
	add.s32 	%r63, %r63, 8;
	add.s32 	%r62, %r62, %r15;
	add.s32 	%r61, %r61, 8;
	add.s32 	%r60, %r60, 8;
	add.s32 	%r59, %r59, 8;
	setp.lt.s32 	%p8, %r63, %r36;
	@%p8 bra 	$L__BB3_2;
$L__BB3_7:
	setp.lt.s32 	%p9, %r5, %r35;
	setp.lt.s32 	%p10, %r7, %r34;
	and.pred  	%p11, %p10, %p9;
	@%p11 bra 	$L__BB3_8;
	bra.uni 	$L__BB3_9;
$L__BB3_8:
	mad.lo.s32 	%r51, %r7, %r35, %r5;
	mul.wide.s32 	%rd11, %r51, 4;
	add.s64 	%rd12, %rd1, %rd11;
	ld.global.f32 	%f163, [%rd12];
	mul.f32 	%f164, %f30, %f163;
	fma.rn.f32 	%f165, %f29, %f202, %f164;
	st.global.f32 	[%rd12], %f165;
$L__BB3_9:
	setp.ge.s32 	%p12, %r5, %r35;
	add.s32 	%r27, %r7, 1;
	setp.ge.s32 	%p13, %r27, %r34;
	or.pred  	%p14, %p13, %p12;
	@%p14 bra 	$L__BB3_11;
	mad.lo.s32 	%r52, %r27, %r35, %r5;
	mul.wide.s32 	%rd13, %r52, 4;
	add.s64 	%rd14, %rd1, %rd13;
	ld.global.f32 	%f166, [%rd14];
	mul.f32 	%f167, %f30, %f166;
	fma.rn.f32 	%f168, %f29, %f201, %f167;
	st.global.f32 	[%rd14], %f168;
$L__BB3_11:
	setp.ge.s32 	%p15, %r5, %r35;
	add.s32 	%r28, %r7, 2;
	setp.ge.s32 	%p16, %r28, %r34;
	or.pred  	%p17, %p16, %p15;
	@%p17 bra 	$L__BB3_13;
	mad.lo.s32 	%r53, %r28, %r35, %r5;
	mul.wide.s32 	%rd15, %r53, 4;
	add.s64 	%rd16, %rd1, %rd15;
	ld.global.f32 	%f169, [%rd16];
	mul.f32 	%f170, %f30, %f169;
	fma.rn.f32 	%f171, %f29, %f200, %f170;
	st.global.f32 	[%rd16], %f171;
$L__BB3_13:
	setp.ge.s32 	%p18, %r5, %r35;
	add.s32 	%r29, %r7, 3;
	setp.ge.s32 	%p19, %r29, %r34;
	or.pred  	%p20, %p19, %p18;
	@%p20 bra 	$L__BB3_15;
	mad.lo.s32 	%r54, %r29, %r35, %r5;
	mul.wide.s32 	%rd17, %r54, 4;
	add.s64 	%rd18, %rd1, %rd17;
	ld.global.f32 	%f172, [%rd18];
	mul.f32 	%f173, %f30, %f172;
	fma.rn.f32 	%f174, %f29, %f199, %f173;
	st.global.f32 	[%rd18], %f174;
$L__BB3_15:
	setp.ge.s32 	%p21, %r5, %r35;
	add.s32 	%r30, %r7, 4;
	setp.ge.s32 	%p22, %r30, %r34;
	or.pred  	%p23, %p22, %p21;
	@%p23 bra 	$L__BB3_17;
	mad.lo.s32 	%r55, %r30, %r35, %r5;
	mul.wide.s32 	%rd19, %r55, 4;
	add.s64 	%rd20, %rd1, %rd19;
	ld.global.f32 	%f175, [%rd20];
	mul.f32 	%f176, %f30, %f175;
	fma.rn.f32 	%f177, %f29, %f198, %f176;
	st.global.f32 	[%rd20], %f177;
$L__BB3_17:
	setp.ge.s32 	%p24, %r5, %r35;
	add.s32 	%r31, %r7, 5;
	setp.ge.s32 	%p25, %r31, %r34;
	or.pred  	%p26, %p25, %p24;
	@%p26 bra 	$L__BB3_19;
	mad.lo.s32 	%r56, %r31, %r35, %r5;
	mul.wide.s32 	%rd21, %r56, 4;
	add.s64 	%rd22, %rd1, %rd21;
	ld.global.f32 	%f178, [%rd22];
	mul.f32 	%f179, %f30, %f178;
	fma.rn.f32 	%f180, %f29, %f197, %f179;
	st.global.f32 	[%rd22], %f180;
$L__BB3_19:
	setp.ge.s32 	%p27, %r5, %r35;
	add.s32 	%r32, %r7, 6;
	setp.ge.s32 	%p28, %r32, %r34;
	or.pred  	%p29, %p28, %p27;
	@%p29 bra 	$L__BB3_21;
	mad.lo.s32 	%r57, %r32, %r35, %r5;
	mul.wide.s32 	%rd23, %r57, 4;
	add.s64 	%rd24, %rd1, %rd23;
	ld.global.f32 	%f181, [%rd24];
	mul.f32 	%f182, %f30, %f181;
	fma.rn.f32 	%f183, %f29, %f196, %f182;
	st.global.f32 	[%rd24], %f183;
$L__BB3_21:
	setp.ge.s32 	%p30, %r5, %r35;
	add.s32 	%r33, %r7, 7;
	setp.ge.s32 	%p31, %r33, %r34;
	or.pred  	%p32, %p31, %p30;
	@%p32 bra 	$L__BB3_23;
	mad.lo.s32 	%r58, %r33, %r35, %r5;
	mul.wide.s32 	%rd25, %r58, 4;
	add.s64 	%rd26, %rd1, %rd25;
	ld.global.f32 	%f184, [%rd26];
	mul.f32 	%f185, %f30, %f184;
	fma.rn.f32 	%f186, %f29, %f195, %f185;
	st.global.f32 	[%rd26], %f186;
$L__BB3_23:
	ret;

}
	// .globl	_Z22sgemm_2D_thread_tilingILi128ELi128ELi8ELi8ELi8EEviiifPKfS1_fPf
.visible .entry _Z22sgemm_2D_thread_tilingILi128ELi128ELi8ELi8ELi8EEviiifPKfS1_fPf(
	.param .u32 _Z22sgemm_2D_thread_tilingILi128ELi128ELi8ELi8ELi8EEviiifPKfS1_fPf_param_0,
	.param .u32 _Z22sgemm_2D_thread_tilingILi128ELi128ELi8ELi8ELi8EEviiifPKfS1_fPf_param_1,
	.param .u32 _Z22sgemm_2D_thread_tilingILi128ELi128ELi8ELi8ELi8EEviiifPKfS1_fPf_param_2,
	.param .f32 _Z22sgemm_2D_thread_tilingILi128ELi128ELi8ELi8ELi8EEviiifPKfS1_fPf_param_3,
	.param .u64 .ptr .align 1 _Z22sgemm_2D_thread_tilingILi128ELi128ELi8ELi8ELi8EEviiifPKfS1_fPf_param_4,
	.param .u64 .ptr .align 1 _Z22sgemm_2D_thread_tilingILi128ELi128ELi8ELi8ELi8EEviiifPKfS1_fPf_param_5,
	.param .f32 _Z22sgemm_2D_thread_tilingILi128ELi128ELi8ELi8ELi8EEviiifPKfS1_fPf_param_6,
	.param .u64 .ptr .align 1 _Z22sgemm_2D_thread_tilingILi128ELi128ELi8ELi8ELi8EEviiifPKfS1_fPf_param_7
)
.maxntid 256
.minnctapersm 1
{
	.reg .pred 	%p<84>;
	.reg .b16 	%rs<5>;
	.reg .b32 	%r<156>;
	.reg .b32 	%f<669>;
	.reg .b64 	%rd<67>;
	// demoted variable
	.shared .align 4 .b8 _ZZ22sgemm_2D_thread_tilingILi128ELi128ELi8ELi8ELi8EEviiifPKfS1_fPfE6blockA[4096];
	// demoted variable
	.shared .align 4 .b8 _ZZ22sgemm_2D_thread_tilingILi128ELi128ELi8ELi8ELi8EEviiifPKfS1_fPfE6blockB[4096];
	ld.param.u32 	%r56, [_Z22sgemm_2D_thread_tilingILi128ELi128ELi8ELi8ELi8EEviiifPKfS1_fPf_param_0];
	ld.param.u32 	%r57, [_Z22sgemm_2D_thread_tilingILi128ELi128ELi8ELi8ELi8EEviiifPKfS1_fPf_param_1];
	ld.param.u32 	%r58, [_Z22sgemm_2D_thread_tilingILi128ELi128ELi8ELi8ELi8EEviiifPKfS1_fPf_param_2];
	ld.param.f32 	%f261, [_Z22sgemm_2D_thread_tilingILi128ELi128ELi8ELi8ELi8EEviiifPKfS1_fPf_param_3];
	ld.param.u64 	%rd12, [_Z22sgemm_2D_thread_tilingILi128ELi128ELi8ELi8ELi8EEviiifPKfS1_fPf_param_4];
	ld.param.u64 	%rd13, [_Z22sgemm_2D_thread_tilingILi128ELi128ELi8ELi8ELi8EEviiifPKfS1_fPf_param_5];
	ld.param.f32 	%f262, [_Z22sgemm_2D_thread_tilingILi128ELi128ELi8ELi8ELi8EEviiifPKfS1_fPf_param_6];
	ld.param.u64 	%rd14, [_Z22sgemm_2D_thread_tilingILi128ELi128ELi8ELi8ELi8EEviiifPKfS1_fPf_param_7];
	cvta.to.global.u64 	%rd1, %rd14;
	mov.u32 	%r1, %tid.y;
	shl.b32 	%r59, %r1, 4;
	mov.u32 	%r2, %tid.x;
	add.s32 	%r3, %r59, %r2;
	mov.u32 	%r60, %ctaid.y;
	mov.u32 	%r61, %ctaid.x;
	shl.b32 	%r4, %r60, 7;
	shl.b32 	%r62, %r1, 3;
	add.s32 	%r5, %r4, %r62;
	shl.b32 	%r6, %r61, 7;
	shl.b32 	%r7, %r2, 3;
	add.s32 	%r8, %r6, %r7;
	setp.lt.s32 	%p1, %r58, 1;
	mov.f32 	%f541, 0f00000000;
	mov.f32 	%f542, %f541;
	mov.f32 	%f543, %f541;
	mov.f32 	%f544, %f541;
	mov.f32 	%f545, %f541;
	mov.f32 	%f546, %f541;
	mov.f32 	%f547, %f541;
	mov.f32 	%f548, %f541;
	mov.f32 	%f549, %f541;
	mov.f32 	%f550, %f541;
	mov.f32 	%f551, %f541;
	mov.f32 	%f552, %f541;
	mov.f32 	%f553, %f541;
	mov.f32 	%f554, %f541;
	mov.f32 	%f555, %f541;
	mov.f32 	%f556, %f541;
	mov.f32 	%f557, %f541;
	mov.f32 	%f558, %f541;
	mov.f32 	%f559, %f541;
	mov.f32 	%f560, %f541;
	mov.f32 	%f561, %f541;
	mov.f32 	%f562, %f541;
	mov.f32 	%f563, %f541;
	mov.f32 	%f564, %f541;
	mov.f32 	%f565, %f541;
	mov.f32 	%f566, %f541;
	mov.f32 	%f567, %f541;
	mov.f32 	%f568, %f541;
	mov.f32 	%f569, %f541;
	mov.f32 	%f570, %f541;
	mov.f32 	%f571, %f541;
	mov.f32 	%f572, %f541;
	mov.f32 	%f573, %f541;
	mov.f32 	%f574, %f541;
	mov.f32 	%f575, %f541;
	mov.f32 	%f576, %f541;
	mov.f32 	%f577, %f541;
	mov.f32 	%f578, %f541;
	mov.f32 	%f579, %f541;
	mov.f32 	%f580, %f541;
	mov.f32 	%f581, %f541;
	mov.f32 	%f582, %f541;
	mov.f32 	%f583, %f541;
	mov.f32 	%f584, %f541;
	mov.f32 	%f585, %f541;
	mov.f32 	%f586, %f541;
	mov.f32 	%f587, %f541;
	mov.f32 	%f588, %f541;
	mov.f32 	%f589, %f541;
	mov.f32 	%f590, %f541;
	mov.f32 	%f591, %f541;
	mov.f32 	%f592, %f541;
	mov.f32 	%f593, %f541;
	mov.f32 	%f594, %f541;
	mov.f32 	%f595, %f541;
	mov.f32 	%f596, %f541;
	mov.f32 	%f597, %f541;
	mov.f32 	%f598, %f541;
	mov.f32 	%f599, %f541;
	mov.f32 	%f600, %f541;
	mov.f32 	%f601, %f541;
	mov.f32 	%f602, %f541;
	mov.f32 	%f603, %f541;
	mov.f32 	%f604, %f541;
	@%p1 bra 	$L__BB4_12;
	shl.b32 	%r9, %r1, 6;
	and.b32  	%r10, %r2, 7;
	shl.b32 	%r64, %r2, 2;
	add.s32 	%r65, %r9, %r64;
	mov.u32 	%r66, _ZZ22sgemm_2D_thread_tilingILi128ELi128ELi8ELi8ELi8EEviiifPKfS1_fPfE6blockB;
	add.s32 	%r11, %r66, %r65;
	mov.u32 	%r67, _ZZ22sgemm_2D_thread_tilingILi128ELi128ELi8ELi8ELi8EEviiifPKfS1_fPfE6blockA;
	add.s32 	%r12, %r67, %r65;
	cvt.u16.u32 	%rs1, %r1;
	shl.b16 	%rs2, %rs1, 4;
	cvt.u16.u32 	%rs3, %r2;
	add.s16 	%rs4, %rs2, %rs3;
	cvt.u32.u16 	%r68, %rs4;
	and.b32  	%r69, %r68, 127;
	add.s32 	%r13, %r6, %r69;
	shr.u32 	%r14, %r3, 7;
	shl.b32 	%r15, %r57, 1;
	shr.u32 	%r70, %r3, 3;
	add.s32 	%r16, %r70, %r4;
	mad.lo.s32 	%r17, %r58, %r16, %r10;
	shl.b32 	%r18, %r58, 5;
	cvta.to.global.u64 	%rd2, %rd12;
	cvta.to.global.u64 	%rd3, %rd13;
	mov.b32 	%r147, 0;
	mov.f32 	%f541, 0f00000000;
$L__BB4_2:
	setp.gt.u32 	%p2, %r3, 1023;
	@%p2 bra 	$L__BB4_9;
	add.s32 	%r20, %r10, %r147;
	add.s32 	%r150, %r14, %r147;
	mad.lo.s32 	%r151, %r57, %r150, %r13;
	add.s32 	%r149, %r17, %r147;
	mov.u32 	%r148, %r16;
	mov.u32 	%r152, %r12;
	mov.u32 	%r153, %r11;
	mov.u32 	%r154, %r3;
$L__BB4_4:
	setp.ge.s32 	%p3, %r20, %r58;
	setp.ge.s32 	%p4, %r148, %r56;
	mov.f32 	%f539, 0f00000000;
	or.pred  	%p5, %p4, %p3;
	@%p5 bra 	$L__BB4_6;
	mul.wide.u32 	%rd15, %r149, 4;
	add.s64 	%rd16, %rd2, %rd15;
	ld.global.f32 	%f539, [%rd16];
$L__BB4_6:
	st.shared.f32 	[%r152], %f539;
	setp.ge.s32 	%p6, %r150, %r58;
	and.b32  	%r71, %r154, 127;
	add.s32 	%r72, %r71, %r6;
	setp.ge.s32 	%p7, %r72, %r57;
	mov.f32 	%f540, 0f00000000;
	or.pred  	%p8, %p6, %p7;
	@%p8 bra 	$L__BB4_8;
	mul.wide.s32 	%rd17, %r151, 4;
	add.s64 	%rd18, %rd3, %rd17;
	ld.global.f32 	%f540, [%rd18];
$L__BB4_8:
	st.shared.f32 	[%r153], %f540;
	add.s32 	%r31, %r154, 256;
	add.s32 	%r153, %r153, 1024;
	add.s32 	%r152, %r152, 1024;
	add.s32 	%r151, %r151, %r15;
	add.s32 	%r150, %r150, 2;
	add.s32 	%r149, %r149, %r18;
	add.s32 	%r148, %r148, 32;
	setp.lt.u32 	%p9, %r154, 768;
	mov.u32 	%r154, %r31;
	@%p9 bra 	$L__BB4_4;
$L__BB4_9:
	bar.sync 	0;
	mov.b32 	%r155, 0;
$L__BB4_10:
	add.s32 	%r74, %r155, %r9;
	shl.b32 	%r75, %r155, 7;
	add.s32 	%r76, %r75, %r7;
	shl.b32 	%r77, %r76, 2;
	add.s32 	%r79, %r66, %r77;
	shl.b32 	%r80, %r74, 2;
	add.s32 	%r82, %r67, %r80;
	ld.shared.f32 	%f267, [%r82];
	ld.shared.f32 	%f268, [%r79];
	fma.rn.f32 	%f604, %f267, %f268, %f604;
	ld.shared.f32 	%f269, [%r79+4];
	fma.rn.f32 	%f603, %f267, %f269, %f603;
	ld.shared.f32 	%f270, [%r79+8];
	fma.rn.f32 	%f602, %f267, %f270, %f602;
	ld.shared.f32 	%f271, [%r79+12];
	fma.rn.f32 	%f601, %f267, %f271, %f601;
	ld.shared.f32 	%f272, [%r79+16];
	fma.rn.f32 	%f600, %f267, %f272, %f600;
	ld.shared.f32 	%f273, [%r79+20];
	fma.rn.f32 	%f599, %f267, %f273, %f599;
	ld.shared.f32 	%f274, [%r79+24];
	fma.rn.f32 	%f598, %f267, %f274, %f598;
	ld.shared.f32 	%f275, [%r79+28];
	fma.rn.f32 	%f597, %f267, %f275, %f597;
	ld.shared.f32 	%f276, [%r82+32];
	fma.rn.f32 	%f596, %f276, %f268, %f596;
	fma.rn.f32 	%f595, %f276, %f269, %f595;
	fma.rn.f32 	%f594, %f276, %f270, %f594;
	fma.rn.f32 	%f593, %f276, %f271, %f593;
	fma.rn.f32 	%f592, %f276, %f272, %f592;
	fma.rn.f32 	%f591, %f276, %f273, %f591;
	fma.rn.f32 	%f590, %f276, %f274, %f590;
	fma.rn.f32 	%f589, %f276, %f275, %f589;
	ld.shared.f32 	%f277, [%r82+64];
	fma.rn.f32 	%f588, %f277, %f268, %f588;
	fma.rn.f32 	%f587, %f277, %f269, %f587;
	fma.rn.f32 	%f586, %f277, %f270, %f586;
	fma.rn.f32 	%f585, %f277, %f271, %f585;
	fma.rn.f32 	%f584, %f277, %f272, %f584;
	fma.rn.f32 	%f583, %f277, %f273, %f583;
	fma.rn.f32 	%f582, %f277, %f274, %f582;
	fma.rn.f32 	%f581, %f277, %f275, %f581;
	ld.shared.f32 	%f278, [%r82+96];
	fma.rn.f32 	%f580, %f278, %f268, %f580;
	fma.rn.f32 	%f579, %f278, %f269, %f579;
	fma.rn.f32 	%f578, %f278, %f270, %f578;
	fma.rn.f32 	%f577, %f278, %f271, %f577;
	fma.rn.f32 	%f576, %f278, %f272, %f576;
	fma.rn.f32 	%f575, %f278, %f273, %f575;
	fma.rn.f32 	%f574, %f278, %f274, %f574;
	fma.rn.f32 	%f573, %f278, %f275, %f573;
	ld.shared.f32 	%f279, [%r82+128];
	fma.rn.f32 	%f572, %f279, %f268, %f572;
	fma.rn.f32 	%f571, %f279, %f269, %f571;
	fma.rn.f32 	%f570, %f279, %f270, %f570;
	fma.rn.f32 	%f569, %f279, %f271, %f569;
	fma.rn.f32 	%f568, %f279, %f272, %f568;
	fma.rn.f32 	%f567, %f279, %f273, %f567;
	fma.rn.f32 	%f566, %f279, %f274, %f566;
	fma.rn.f32 	%f565, %f279, %f275, %f565;
	ld.shared.f32 	%f280, [%r82+160];
	fma.rn.f32 	%f564, %f280, %f268, %f564;
	fma.rn.f32 	%f563, %f280, %f269, %f563;
	fma.rn.f32 	%f562, %f280, %f270, %f562;
	fma.rn.f32 	%f561, %f280, %f271, %f561;
	fma.rn.f32 	%f560, %f280, %f272, %f560;
	fma.rn.f32 	%f559, %f280, %f273, %f559;
	fma.rn.f32 	%f558, %f280, %f274, %f558;
	fma.rn.f32 	%f557, %f280, %f275, %f557;
	ld.shared.f32 	%f281, [%r82+192];
	fma.rn.f32 	%f556, %f281, %f268, %f556;
	fma.rn.f32 	%f555, %f281, %f269, %f555;
	fma.rn.f32 	%f554, %f281, %f270, %f554;
	fma.rn.f32 	%f553, %f281, %f271, %f553;
	fma.rn.f32 	%f552, %f281, %f272, %f552;
	fma.rn.f32 	%f551, %f281, %f273, %f551;
	fma.rn.f32 	%f550, %f281, %f274, %f550;
	fma.rn.f32 	%f549, %f281, %f275, %f549;
	ld.shared.f32 	%f282, [%r82+224];
	fma.rn.f32 	%f548, %f282, %f268, %f548;
	fma.rn.f32 	%f547, %f282, %f269, %f547;
	fma.rn.f32 	%f546, %f282, %f270, %f546;
	fma.rn.f32 	%f545, %f282, %f271, %f545;
	fma.rn.f32 	%f544, %f282, %f272, %f544;
	fma.rn.f32 	%f543, %f282, %f273, %f543;
	fma.rn.f32 	%f542, %f282, %f274, %f542;
	fma.rn.f32 	%f541, %f282, %f275, %f541;
	add.s32 	%r155, %r155, 1;
	setp.ne.s32 	%p10, %r155, 8;
	@%p10 bra 	$L__BB4_10;
	bar.sync 	0;
	add.s32 	%r147, %r147, 8;
	setp.lt.s32 	%p11, %r147, %r58;
	@%p11 bra 	$L__BB4_2;
$L__BB4_12:
	setp.ge.s32 	%p12, %r5, %r56;
	@%p12 bra 	$L__BB4_29;
	mul.lo.s32 	%r41, %r5, %r57;
	setp.ge.s32 	%p13, %r8, %r57;
	@%p13 bra 	$L__BB4_15;
	add.s32 	%r83, %r8, %r41;
	mul.wide.s32 	%rd19, %r83, 4;
	add.s64 	%rd20, %rd1, %rd19;
	ld.global.f32 	%f283, [%rd20];
	mul.f32 	%f284, %f262, %f283;
	fma.rn.f32 	%f285, %f261, %f604, %f284;
	st.global.f32 	[%rd20], %f285;
$L__BB4_15:
	add.s32 	%r84, %r8, 1;
	setp.ge.s32 	%p14, %r84, %r57;
	cvt.s64.s32 	%rd21, %r41;
	cvt.s64.s32 	%rd22, %r8;
	add.s64 	%rd23, %rd22, %rd21;
	shl.b64 	%rd24, %rd23, 2;
	add.s64 	%rd4, %rd1, %rd24;
	@%p14 bra 	$L__BB4_17;
	ld.global.f32 	%f286, [%rd4+4];
	mul.f32 	%f287, %f262, %f286;
	fma.rn.f32 	%f288, %f261, %f603, %f287;
	st.global.f32 	[%rd4+4], %f288;
$L__BB4_17:
	add.s32 	%r85, %r8, 2;
	setp.ge.s32 	%p15, %r85, %r57;
	@%p15 bra 	$L__BB4_19;
	ld.global.f32 	%f289, [%rd4+8];
	mul.f32 	%f290, %f262, %f289;
	fma.rn.f32 	%f291, %f261, %f602, %f290;
	st.global.f32 	[%rd4+8], %f291;
$L__BB4_19:
	add.s32 	%r86, %r8, 3;
	setp.ge.s32 	%p16, %r86, %r57;
	@%p16 bra 	$L__BB4_21;
	ld.global.f32 	%f292, [%rd4+12];
	mul.f32 	%f293, %f262, %f292;
	fma.rn.f32 	%f294, %f261, %f601, %f293;
	st.global.f32 	[%rd4+12], %f294;
$L__BB4_21:
	add.s32 	%r87, %r8, 4;
	setp.ge.s32 	%p17, %r87, %r57;
	@%p17 bra 	$L__BB4_23;
	ld.global.f32 	%f295, [%rd4+16];
	mul.f32 	%f296, %f262, %f295;
	fma.rn.f32 	%f297, %f261, %f600, %f296;
	st.global.f32 	[%rd4+16], %f297;
$L__BB4_23:
	add.s32 	%r88, %r8, 5;
	setp.ge.s32 	%p18, %r88, %r57;
	@%p18 bra 	$L__BB4_25;
	ld.global.f32 	%f298, [%rd4+20];
	mul.f32 	%f299, %f262, %f298;
	fma.rn.f32 	%f300, %f261, %f599, %f299;
	st.global.f32 	[%rd4+20], %f300;
$L__BB4_25:
	add.s32 	%r89, %r8, 6;
	setp.ge.s32 	%p19, %r89, %r57;
	@%p19 bra 	$L__BB4_27;
	ld.global.f32 	%f301, [%rd4+24];
	mul.f32 	%f302, %f262, %f301;
	fma.rn.f32 	%f303, %f261, %f598, %f302;
	st.global.f32 	[%rd4+24], %f303;
$L__BB4_27:
	add.s32 	%r90, %r8, 7;
	setp.ge.s32 	%p20, %r90, %r57;
	@%p20 bra 	$L__BB4_29;
	ld.global.f32 	%f304, [%rd4+28];
	mul.f32 	%f305, %f262, %f304;
	fma.rn.f32 	%f306, %f261, %f597, %f305;
	st.global.f32 	[%rd4+28], %f306;
$L__BB4_29:
	add.s32 	%r42, %r5, 1;
	setp.ge.s32 	%p21, %r42, %r56;
	@%p21 bra 	$L__BB4_46;
	mul.lo.s32 	%r43, %r42, %r57;
	setp.ge.s32 	%p22, %r8, %r57;
	@%p22 bra 	$L__BB4_32;
	add.s32 	%r91, %r8, %r43;
	mul.wide.s32 	%rd25, %r91, 4;
	add.s64 	%rd26, %rd1, %rd25;
	ld.global.f32 	%f307, [%rd26];
	mul.f32 	%f308, %f262, %f307;
	fma.rn.f32 	%f309, %f261, %f596, %f308;
	st.global.f32 	[%rd26], %f309;
$L__BB4_32:
	add.s32 	%r92, %r8, 1;
	setp.ge.s32 	%p23, %r92, %r57;
	cvt.s64.s32 	%rd27, %r43;
	cvt.s64.s32 	%rd28, %r8;
	add.s64 	%rd29, %rd28, %rd27;
	shl.b64 	%rd30, %rd29, 2;
	add.s64 	%rd5, %rd1, %rd30;
	@%p23 bra 	$L__BB4_34;
	ld.global.f32 	%f310, [%rd5+4];
	mul.f32 	%f311, %f262, %f310;
	fma.rn.f32 	%f312, %f261, %f595, %f311;
	st.global.f32 	[%rd5+4], %f312;
$L__BB4_34:
	add.s32 	%r93, %r8, 2;
	setp.ge.s32 	%p24, %r93, %r57;
	@%p24 bra 	$L__BB4_36;
	ld.global.f32 	%f313, [%rd5+8];
	mul.f32 	%f314, %f262, %f313;
	fma.rn.f32 	%f315, %f261, %f594, %f314;
	st.global.f32 	[%rd5+8], %f315;
$L__BB4_36:
	add.s32 	%r94, %r8, 3;
	setp.ge.s32 	%p25, %r94, %r57;
	@%p25 bra 	$L__BB4_38;
	ld.global.f32 	%f316, [%rd5+12];
	mul.f32 	%f317, %f262, %f316;
	fma.rn.f32 	%f318, %f261, %f593, %f317;
	st.global.f32 	[%rd5+12], %f318;
$L__BB4_38:
	add.s32 	%r95, %r8, 4;
	setp.ge.s32 	%p26, %r95, %r57;
	@%p26 bra 	$L__BB4_40;
	ld.global.f32 	%f319, [%rd5+16];
	mul.f32 	%f320, %f262, %f319;
	fma.rn.f32 	%f321, %f261, %f592, %f320;
	st.global.f32 	[%rd5+16], %f321;
$L__BB4_40:
	add.s32 	%r96, %r8, 5;
	setp.ge.s32 	%p27, %r96, %r57;
	@%p27 bra 	$L__BB4_42;
	ld.global.f32 	%f322, [%rd5+20];
	mul.f32 	%f323, %f262, %f322;
	fma.rn.f32 	%f324, %f261, %f591, %f323;
	st.global.f32 	[%rd5+20], %f324;
$L__BB4_42:
	add.s32 	%r97, %r8, 6;
	setp.ge.s32 	%p28, %r97, %r57;
	@%p28 bra 	$L__BB4_44;
	ld.global.f32 	%f325, [%rd5+24];
	mul.f32 	%f326, %f262, %f325;
	fma.rn.f32 	%f327, %f261, %f590, %f326;
	st.global.f32 	[%rd5+24], %f327;
$L__BB4_44:
	add.s32 	%r98, %r8, 7;
	setp.ge.s32 	%p29, %r98, %r57;
	@%p29 bra 	$L__BB4_46;
	ld.global.f32 	%f328, [%rd5+28];
	mul.f32 	%f329, %f262, %f328;
	fma.rn.f32 	%f330, %f261, %f589, %f329;
	st.global.f32 	[%rd5+28], %f330;
$L__BB4_46:
	add.s32 	%r44, %r5, 2;
	setp.ge.s32 	%p30, %r44, %r56;
	@%p30 bra 	$L__BB4_63;
	mul.lo.s32 	%r45, %r44, %r57;
	setp.ge.s32 	%p31, %r8, %r57;
	@%p31 bra 	$L__BB4_49;
	add.s32 	%r99, %r8, %r45;
	mul.wide.s32 	%rd31, %r99, 4;
	add.s64 	%rd32, %rd1, %rd31;
	ld.global.f32 	%f331, [%rd32];
	mul.f32 	%f332, %f262, %f331;
	fma.rn.f32 	%f333, %f261, %f588, %f332;
	st.global.f32 	[%rd32], %f333;
$L__BB4_49:
	add.s32 	%r100, %r8, 1;
	setp.ge.s32 	%p32, %r100, %r57;
	cvt.s64.s32 	%rd33, %r45;
	cvt.s64.s32 	%rd34, %r8;
	add.s64 	%rd35, %rd34, %rd33;
	shl.b64 	%rd36, %rd35, 2;
	add.s64 	%rd6, %rd1, %rd36;
	@%p32 bra 	$L__BB4_51;
	ld.global.f32 	%f334, [%rd6+4];
	mul.f32 	%f335, %f262, %f334;
	fma.rn.f32 	%f336, %f261, %f587, %f335;
	st.global.f32 	[%rd6+4], %f336;
$L__BB4_51:
	add.s32 	%r101, %r8, 2;
	setp.ge.s32 	%p33, %r101, %r57;
	@%p33 bra 	$L__BB4_53;
	ld.global.f32 	%f337, [%rd6+8];
	mul.f32 	%f338, %f262, %f337;
	fma.rn.f32 	%f339, %f261, %f586, %f338;
	st.global.f32 	[%rd6+8], %f339;
$L__BB4_53:
	add.s32 	%r102, %r8, 3;
	setp.ge.s32 	%p34, %r102, %r57;
	@%p34 bra 	$L__BB4_55;
	ld.global.f32 	%f340, [%rd6+12];
	mul.f32 	%f341, %f262, %f340;
	fma.rn.f32 	%f342, %f261, %f585, %f341;
	st.global.f32 	[%rd6+12], %f342;
$L__BB4_55:
	add.s32 	%r103, %r8, 4;
	setp.ge.s32 	%p35, %r103, %r57;
	@%p35 bra 	$L__BB4_57;
	ld.global.f32 	%f343, [%rd6+16];
	mul.f32 	%f344, %f262, %f343;
	fma.rn.f32 	%f345, %f261, %f584, %f344;
	st.global.f32 	[%rd6+16], %f345;
$L__BB4_57:
	add.s32 	%r104, %r8, 5;
	setp.ge.s32 	%p36, %r104, %r57;
	@%p36 bra 	$L__BB4_59;
	ld.global.f32 	%f346, [%rd6+20];
	mul.f32 	%f347, %f262, %f346;
	fma.rn.f32 	%f348, %f261, %f583, %f347;
	st.global.f32 	[%rd6+20], %f348;
$L__BB4_59:
	add.s32 	%r105, %r8, 6;
	setp.ge.s32 	%p37, %r105, %r57;
	@%p37 bra 	$L__BB4_61;
	ld.global.f32 	%f349, [%rd6+24];
	mul.f32 	%f350, %f262, %f349;
	fma.rn.f32 	%f351, %f261, %f582, %f350;
	st.global.f32 	[%rd6+24], %f351;
$L__BB4_61:
	add.s32 	%r106, %r8, 7;
	setp.ge.s32 	%p38, %r106, %r57;
	@%p38 bra 	$L__BB4_63;
	ld.global.f32 	%f352, [%rd6+28];
	mul.f32 	%f353, %f262, %f352;
	fma.rn.f32 	%f354, %f261, %f581, %f353;
	st.global.f32 	[%rd6+28], %f354;
$L__BB4_63:
	add.s32 	%r46, %r5, 3;
	setp.ge.s32 	%p39, %r46, %r56;
	@%p39 bra 	$L__BB4_80;
	mul.lo.s32 	%r47, %r46, %r57;
	setp.ge.s32 	%p40, %r8, %r57;
	@%p40 bra 	$L__BB4_66;
	add.s32 	%r107, %r8, %r47;
	mul.wide.s32 	%rd37, %r107, 4;
	add.s64 	%rd38, %rd1, %rd37;
	ld.global.f32 	%f355, [%rd38];
	mul.f32 	%f356, %f262, %f355;
	fma.rn.f32 	%f357, %f261, %f580, %f356;
	st.global.f32 	[%rd38], %f357;
$L__BB4_66:
	add.s32 	%r108, %r8, 1;
	setp.ge.s32 	%p41, %r108, %r57;
	cvt.s64.s32 	%rd39, %r47;
	cvt.s64.s32 	%rd40, %r8;
	add.s64 	%rd41, %rd40, %rd39;
	shl.b64 	%rd42, %rd41, 2;
	add.s64 	%rd7, %rd1, %rd42;
	@%p41 bra 	$L__BB4_68;
	ld.global.f32 	%f358, [%rd7+4];
	mul.f32 	%f359, %f262, %f358;
	fma.rn.f32 	%f360, %f261, %f579, %f359;
	st.global.f32 	[%rd7+4], %f360;
$L__BB4_68:
	add.s32 	%r109, %r8, 2;
	setp.ge.s32 	%p42, %r109, %r57;
	@%p42 bra 	$L__BB4_70;
	ld.global.f32 	%f361, [%rd7+8];
	mul.f32 	%f362, %f262, %f361;
	fma.rn.f32 	%f363, %f261, %f578, %f362;
	st.global.f32 	[%rd7+8], %f363;
$L__BB4_70:
	add.s32 	%r110, %r8, 3;
	setp.ge.s32 	%p43, %r110, %r57;
	@%p43 bra 	$L__BB4_72;
	ld.global.f32 	%f364, [%rd7+12];
	mul.f32 	%f365, %f262, %f364;
	fma.rn.f32 	%f366, %f261, %f577, %f365;
	st.global.f32 	[%rd7+12], %f366;
$L__BB4_72:
	add.s32 	%r111, %r8, 4;
	setp.ge.s32 	%p44, %r111, %r57;
	@%p44 bra 	$L__BB4_74;
	ld.global.f32 	%f367, [%rd7+16];
	mul.f32 	%f368, %f262, %f367;
	fma.rn.f32 	%f369, %f261, %f576, %f368;
	st.global.f32 	[%rd7+16], %f369;
$L__BB4_74:
	add.s32 	%r112, %r8, 5;
	setp.ge.s32 	%p45, %r112, %r57;
	@%p45 bra 	$L__BB4_76;
	ld.global.f32 	%f370, [%rd7+20];
	mul.f32 	%f371, %f262, %f370;
	fma.rn.f32 	%f372, %f261, %f575, %f371;
	st.global.f32 	[%rd7+20], %f372;
$L__BB4_76:
	add.s32 	%r113, %r8, 6;
	setp.ge.s32 	%p46, %r113, %r57;
	@%p46 bra 	$L__BB4_78;
	ld.global.f32 	%f373, [%rd7+24];
	mul.f32 	%f374, %f262, %f373;
	fma.rn.f32 	%f375, %f261, %f574, %f374;
	st.global.f32 	[%rd7+24], %f375;
$L__BB4_78:
	add.s32 	%r114, %r8, 7;
	setp.ge.s32 	%p47, %r114, %r57;
	@%p47 bra 	$L__BB4_80;
	ld.global.f32 	%f376, [%rd7+28];
	mul.f32 	%f377, %f262, %f376;
	fma.rn.f32 	%f378, %f261, %f573, %f377;
	st.global.f32 	[%rd7+28], %f378;
$L__BB4_80:
	add.s32 	%r48, %r5, 4;
	setp.ge.s32 	%p48, %r48, %r56;
	@%p48 bra 	$L__BB4_97;
	mul.lo.s32 	%r49, %r48, %r57;
	setp.ge.s32 	%p49, %r8, %r57;
	@%p49 bra 	$L__BB4_83;
	add.s32 	%r115, %r8, %r49;
	mul.wide.s32 	%rd43, %r115, 4;
	add.s64 	%rd44, %rd1, %rd43;
	ld.global.f32 	%f379, [%rd44];
	mul.f32 	%f380, %f262, %f379;
	fma.rn.f32 	%f381, %f261, %f572, %f380;
	st.global.f32 	[%rd44], %f381;
$L__BB4_83:
	add.s32 	%r116, %r8, 1;
	setp.ge.s32 	%p50, %r116, %r57;
	cvt.s64.s32 	%rd45, %r49;
	cvt.s64.s32 	%rd46, %r8;
	add.s64 	%rd47, %rd46, %rd45;
	shl.b64 	%rd48, %rd47, 2;
	add.s64 	%rd8, %rd1, %rd48;
	@%p50 bra 	$L__BB4_85;
	ld.global.f32 	%f382, [%rd8+4];
	mul.f32 	%f383, %f262, %f382;
	fma.rn.f32 	%f384, %f261, %f571, %f383;
	st.global.f32 	[%rd8+4], %f384;
$L__BB4_85:
	add.s32 	%r117, %r8, 2;
	setp.ge.s32 	%p51, %r117, %r57;
	@%p51 bra 	$L__BB4_87;
	ld.global.f32 	%f385, [%rd8+8];
	mul.f32 	%f386, %f262, %f385;
	fma.rn.f32 	%f387, %f261, %f570, %f386;
	st.global.f32 	[%rd8+8], %f387;
$L__BB4_87:
	add.s32 	%r118, %r8, 3;
	setp.ge.s32 	%p52, %r118, %r57;
	@%p52 bra 	$L__BB4_89;
	ld.global.f32 	%f388, [%rd8+12];
	mul.f32 	%f389, %f262, %f388;
	fma.rn.f32 	%f390, %f261, %f569, %f389;
	st.global.f32 	[%rd8+12], %f390;
$L__BB4_89:
	add.s32 	%r119, %r8, 4;
	setp.ge.s32 	%p53, %r119, %r57;
	@%p53 bra 	$L__BB4_91;
	ld.global.f32 	%f391, [%rd8+16];
	mul.f32 	%f392, %f262, %f391;
	fma.rn.f32 	%f393, %f261, %f568, %f392;
	st.global.f32 	[%rd8+16], %f393;
$L__BB4_91:
	add.s32 	%r120, %r8, 5;
	setp.ge.s32 	%p54, %r120, %r57;
	@%p54 bra 	$L__BB4_93;
	ld.global.f32 	%f394, [%rd8+20];
	mul.f32 	%f395, %f262, %f394;
	fma.rn.f32 	%f396, %f261, %f567, %f395;
	st.global.f32 	[%rd8+20], %f396;
$L__BB4_93:
	add.s32 	%r121, %r8, 6;
	setp.ge.s32 	%p55, %r121, %r57;
	@%p55 bra 	$L__BB4_95;
	ld.global.f32 	%f397, [%rd8+24];
	mul.f32 	%f398, %f262, %f397;
	fma.rn.f32 	%f399, %f261, %f566, %f398;
	st.global.f32 	[%rd8+24], %f399;
$L__BB4_95:
	add.s32 	%r122, %r8, 7;
	setp.ge.s32 	%p56, %r122, %r57;
	@%p56 bra 	$L__BB4_97;
	ld.global.f32 	%f400, [%rd8+28];
	mul.f32 	%f401, %f262, %f400;
	fma.rn.f32 	%f402, %f261, %f565, %f401;
	st.global.f32 	[%rd8+28], %f402;
$L__BB4_97:
	add.s32 	%r50, %r5, 5;
	setp.ge.s32 	%p57, %r50, %r56;
	@%p57 bra 	$L__BB4_114;
	mul.lo.s32 	%r51, %r50, %r57;
	setp.ge.s32 	%p58, %r8, %r57;
	@%p58 bra 	$L__BB4_100;
	add.s32 	%r123, %r8, %r51;
	mul.wide.s32 	%rd49, %r123, 4;
	add.s64 	%rd50, %rd1, %rd49;
	ld.global.f32 	%f403, [%rd50];
	mul.f32 	%f404, %f262, %f403;
	fma.rn.f32 	%f405, %f261, %f564, %f404;
	st.global.f32 	[%rd50], %f405;
$L__BB4_100:
	add.s32 	%r124, %r8, 1;
	setp.ge.s32 	%p59, %r124, %r57;
	cvt.s64.s32 	%rd51, %r51;
	cvt.s64.s32 	%rd52, %r8;
	add.s64 	%rd53, %rd52, %rd51;
	shl.b64 	%rd54, %rd53, 2;
	add.s64 	%rd9, %rd1, %rd54;
	@%p59 bra 	$L__BB4_102;
	ld.global.f32 	%f406, [%rd9+4];
	mul.f32 	%f407, %f262, %f406;
	fma.rn.f32 	%f408, %f261, %f563, %f407;
	st.global.f32 	[%rd9+4], %f408;
$L__BB4_102:
	add.s32 	%r125, %r8, 2;
	setp.ge.s32 	%p60, %r125, %r57;
	@%p60 bra 	$L__BB4_104;
	ld.global.f32 	%f409, [%rd9+8];
	mul.f32 	%f410, %f262, %f409;
	fma.rn.f32 	%f411, %f261, %f562, %f410;
	st.global.f32 	[%rd9+8], %f411;
$L__BB4_104:
	add.s32 	%r126, %r8, 3;
	setp.ge.s32 	%p61, %r126, %r57;
	@%p61 bra 	$L__BB4_106;
	ld.global.f32 	%f412, [%rd9+12];
	mul.f32 	%f413, %f262, %f412;
	fma.rn.f32 	%f414, %f261, %f561, %f413;
	st.global.f32 	[%rd9+12], %f414;
$L__BB4_106:
	add.s32 	%r127, %r8, 4;
	setp.ge.s32 	%p62, %r127, %r57;
	@%p62 bra 	$L__BB4_108;
	ld.global.f32 	%f415, [%rd9+16];
	mul.f32 	%f416, %f262, %f415;
	fma.rn.f32 	%f417, %f261, %f560, %f416;
	st.global.f32 	[%rd9+16], %f417;
$L__BB4_108:
	add.s32 	%r128, %r8, 5;
	setp.ge.s32 	%p63, %r128, %r57;
	@%p63 bra 	$L__BB4_110;
	ld.global.f32 	%f418, [%rd9+20];
	mul.f32 	%f419, %f262, %f418;
	fma.rn.f32 	%f420, %f261, %f559, %f419;
	st.global.f32 	[%rd9+20], %f420;
$L__BB4_110:
	add.s32 	%r129, %r8, 6;
	setp.ge.s32 	%p64, %r129, %r57;
	@%p64 bra 	$L__BB4_112;
	ld.global.f32 	%f421, [%rd9+24];
	mul.f32 	%f422, %f262, %f421;
	fma.rn.f32 	%f423, %f261, %f558, %f422;
	st.global.f32 	[%rd9+24], %f423;
$L__BB4_112:
	add.s32 	%r130, %r8, 7;
	setp.ge.s32 	%p65, %r130, %r57;
	@%p65 bra 	$L__BB4_114;
	ld.global.f32 	%f424, [%rd9+28];
	mul.f32 	%f425, %f262, %f424;
	fma.rn.f32 	%f426, %f261, %f557, %f425;
	st.global.f32 	[%rd9+28], %f426;
$L__BB4_114:
	add.s32 	%r52, %r5, 6;
	setp.ge.s32 	%p66, %r52, %r56;
	@%p66 bra 	$L__BB4_131;
	mul.lo.s32 	%r53, %r52, %r57;
	setp.ge.s32 	%p67, %r8, %r57;
	@%p67 bra 	$L__BB4_117;
	add.s32 	%r131, %r8, %r53;
	mul.wide.s32 	%rd55, %r131, 4;
	add.s64 	%rd56, %rd1, %rd55;
	ld.global.f32 	%f427, [%rd56];
	mul.f32 	%f428, %f262, %f427;
	fma.rn.f32 	%f429, %f261, %f556, %f428;
	st.global.f32 	[%rd56], %f429;
$L__BB4_117:
	add.s32 	%r132, %r8, 1;
	setp.ge.s32 	%p68, %r132, %r57;
	cvt.s64.s32 	%rd57, %r53;
	cvt.s64.s32 	%rd58, %r8;
	add.s64 	%rd59, %rd58, %rd57;
	shl.b64 	%rd60, %rd59, 2;
	add.s64 	%rd10, %rd1, %rd60;
	@%p68 bra 	$L__BB4_119;
	ld.global.f32 	%f430, [%rd10+4];
	mul.f32 	%f431, %f262, %f430;
	fma.rn.f32 	%f432, %f261, %f555, %f431;
	st.global.f32 	[%rd10+4], %f432;
$L__BB4_119:
	add.s32 	%r133, %r8, 2;
	setp.ge.s32 	%p69, %r133, %r57;
	@%p69 bra 	$L__BB4_121;
	ld.global.f32 	%f433, [%rd10+8];
	mul.f32 	%f434, %f262, %f433;
	fma.rn.f32 	%f435, %f261, %f554, %f434;
	st.global.f32 	[%rd10+8], %f435;
$L__BB4_121:
	add.s32 	%r134, %r8, 3;
	setp.ge.s32 	%p70, %r134, %r57;
	@%p70 bra 	$L__BB4_123;
	ld.global.f32 	%f436, [%rd10+12];
	mul.f32 	%f437, %f262, %f436;
	fma.rn.f32 	%f438, %f261, %f553, %f437;
	st.global.f32 	[%rd10+12], %f438;
$L__BB4_123:
	add.s32 	%r135, %r8, 4;
	setp.ge.s32 	%p71, %r135, %r57;
	@%p71 bra 	$L__BB4_125;
	ld.global.f32 	%f439, [%rd10+16];
	mul.f32 	%f440, %f262, %f439;
	fma.rn.f32 	%f441, %f261, %f552, %f440;
	st.global.f32 	[%rd10+16], %f441;
$L__BB4_125:
	add.s32 	%r136, %r8, 5;
	setp.ge.s32 	%p72, %r136, %r57;
	@%p72 bra 	$L__BB4_127;
	ld.global.f32 	%f442, [%rd10+20];
	mul.f32 	%f443, %f262, %f442;
	fma.rn.f32 	%f444, %f261, %f551, %f443;
	st.global.f32 	[%rd10+20], %f444;
$L__BB4_127:
	add.s32 	%r137, %r8, 6;
	setp.ge.s32 	%p73, %r137, %r57;
	@%p73 bra 	$L__BB4_129;
	ld.global.f32 	%f445, [%rd10+24];
	mul.f32 	%f446, %f262, %f445;
	fma.rn.f32 	%f447, %f261, %f550, %f446;
	st.global.f32 	[%rd10+24], %f447;
$L__BB4_129:
	add.s32 	%r138, %r8, 7;
	setp.ge.s32 	%p74, %r138, %r57;
	@%p74 bra 	$L__BB4_131;
	ld.global.f32 	%f448, [%rd10+28];
	mul.f32 	%f449, %f262, %f448;
	fma.rn.f32 	%f450, %f261, %f549, %f449;
	st.global.f32 	[%rd10+28], %f450;
$L__BB4_131:
	add.s32 	%r54, %r5, 7;
	setp.ge.s32 	%p75, %r54, %r56;
	@%p75 bra 	$L__BB4_148;
	mul.lo.s32 	%r55, %r54, %r57;
	setp.ge.s32 	%p76, %r8, %r57;
	@%p76 bra 	$L__BB4_134;
	add.s32 	%r139, %r8, %r55;
	mul.wide.s32 	%rd61, %r139, 4;
	add.s64 	%rd62, %rd1, %rd61;
	ld.global.f32 	%f451, [%rd62];
	mul.f32 	%f452, %f262, %f451;
	fma.rn.f32 	%f453, %f261, %f548, %f452;
	st.global.f32 	[%rd62], %f453;
$L__BB4_134:
	add.s32 	%r140, %r8, 1;
	setp.ge.s32 	%p77, %r140, %r57;
	cvt.s64.s32 	%rd63, %r55;
	cvt.s64.s32 	%rd64, %r8;
	add.s64 	%rd65, %rd64, %rd63;
	shl.b64 	%rd66, %rd65, 2;
	add.s64 	%rd11, %rd1, %rd66;
	@%p77 bra 	$L__BB4_136;
	ld.global.f32 	%f454, [%rd11+4];
	mul.f32 	%f455, %f262, %f454;
	fma.rn.f32 	%f456, %f261, %f547, %f455;
	st.global.f32 	[%rd11+4], %f456;
$L__BB4_136:
	add.s32 	%r141, %r8, 2;
	setp.ge.s32 	%p78, %r141, %r57;
	@%p78 bra 	$L__BB4_138;
	ld.global.f32 	%f457, [%rd11+8];
	mul.f32 	%f458, %f262, %f457;
	fma.rn.f32 	%f459, %f261, %f546, %f458;
	st.global.f32 	[%rd11+8], %f459;
$L__BB4_138:
	add.s32 	%r142, %r8, 3;
	setp.ge.s32 	%p79, %r142, %r57;
	@%p79 bra 	$L__BB4_140;
	ld.global.f32 	%f460, [%rd11+12];
	mul.f32 	%f461, %f262, %f460;
	fma.rn.f32 	%f462, %f261, %f545, %f461;
	st.global.f32 	[%rd11+12], %f462;
$L__BB4_140:
	add.s32 	%r143, %r8, 4;
	setp.ge.s32 	%p80, %r143, %r57;
	@%p80 bra 	$L__BB4_142;
	ld.global.f32 	%f463, [%rd11+16];
	mul.f32 	%f464, %f262, %f463;
	fma.rn.f32 	%f465, %f261, %f544, %f464;
	st.global.f32 	[%rd11+16], %f465;
$L__BB4_142:
	add.s32 	%r144, %r8, 5;
	setp.ge.s32 	%p81, %r144, %r57;
	@%p81 bra 	$L__BB4_144;
	ld.global.f32 	%f466, [%rd11+20];
	mul.f32 	%f467, %f262, %f466;
	fma.rn.f32 	%f468, %f261, %f543, %f467;
	st.global.f32 	[%rd11+20], %f468;
$L__BB4_144:
	add.s32 	%r145, %r8, 6;
	setp.ge.s32 	%p82, %r145, %r57;
	@%p82 bra 	$L__BB4_146;
	ld.global.f32 	%f469, [%rd11+24];
	mul.f32 	%f470, %f262, %f469;
	fma.rn.f32 	%f471, %f261, %f542, %f470;
	st.global.f32 	[%rd11+24], %f471;
$L__BB4_146:
	add.s32 	%r146, %r8, 7;
	setp.ge.s32 	%p83, %r146, %r57;
	@%p83 bra 	$L__BB4_148;
	ld.global.f32 	%f472, [%rd11+28];
	mul.f32 	%f473, %f262, %f472;
	fma.rn.f32 	%f474, %f261, %f541, %f473;
	st.global.f32 	[%rd11+28], %f474;
$L__BB4_148:
	ret;

}


// ===== COMPILED SASS (sm_100) =====

	.target	sm_100

	.elftype	@"ET_EXEC"


//--------------------- .note.nv.tkinfo           --------------------------
	.section	.note.nv.tkinfo,"",@"SHT_NOTE"
	.sectionflags	@"SHF_NOTE_NV_TKINFO"
	.tkinfo
        /*0018*/ 	.word	0x00000002
        /*0030*/ 	.string	""
        /*0030*/ 	.string	"ptxas"
        /*0030*/ 	.string	"Cuda compilation tools, release 13.0, V13.0.88"
        /*0030*/ 	.string	"Build cuda_13.0.r13.0/compiler.36424714_0"
        /*0030*/ 	.string	"-arch sm_100 -m 64 "



//--------------------- .note.nv.cuinfo           --------------------------
	.section	.note.nv.cuinfo,"",@"SHT_NOTE"
	.sectionflags	@"SHF_NOTE_NV_CUINFO"
        /*0018*/ 	.short	0x0002
        /*001a*/ 	.short	0x0064
        /*001c*/ 	.short	0x0082
	.zero		2


//--------------------- .nv.info                  --------------------------
	.section	.nv.info,"",@"SHT_CUDA_INFO"
	.align	4


	//----- nvinfo : EIATTR_REGCOUNT
	.align		4
        /*0000*/ 	.byte	0x04, 0x2f
        /*0002*/ 	.short	(.L_1 - .L_0)
	.align		4
.L_0:
        /*0004*/ 	.word	index@(_Z11sgemm_naiveiiifPKfS0_fPf)
        /*0008*/ 	.word	0x00000020


	//----- nvinfo : EIATTR_FRAME_SIZE
	.align		4
.L_1:
        /*000c*/ 	.byte	0x04, 0x11
        /*000e*/ 	.short	(.L_3 - .L_2)
	.align		4
.L_2:
        /*0010*/ 	.word	index@(_Z11sgemm_naiveiiifPKfS0_fPf)
        /*0014*/ 	.word	0x00000000


	//----- nvinfo : EIATTR_REGCOUNT
	.align		4
.L_3:
        /*0018*/ 	.byte	0x04, 0x2f
        /*001a*/ 	.short	(.L_5 - .L_4)
	.align		4
.L_4:
        /*001c*/ 	.word	index@(_Z23sgemm_global_coalescingiiifPKfS0_fPf)
        /*0020*/ 	.word	0x00000020


	//----- nvinfo : EIATTR_FRAME_SIZE
	.align		4
.L_5:
        /*0024*/ 	.byte	0x04, 0x11
        /*0026*/ 	.short	(.L_7 - .L_6)
	.align		4
.L_6:
        /*0028*/ 	.word	index@(_Z23sgemm_global_coalescingiiifPKfS0_fPf)
        /*002c*/ 	.word	0x00000000


	//----- nvinfo : EIATTR_REGCOUNT
	.align		4
.L_7:
        /*0030*/ 	.byte	0x04, 0x2f
        /*0032*/ 	.short	(.L_9 - .L_8)
	.align		4
.L_8:
        /*0034*/ 	.word	index@(_Z22sgemm_shared_mem_cacheILi32EEviiifPKfS1_fPf)
        /*0038*/ 	.word	0x00000020


	//----- nvinfo : EIATTR_FRAME_SIZE
	.align		4
.L_9:
        /*003c*/ 	.byte	0x04, 0x11
        /*003e*/ 	.short	(.L_11 - .L_10)
	.align		4
.L_10:
        /*0040*/ 	.word	index@(_Z22sgemm_shared_mem_cacheILi32EEviiifPKfS1_fPf)
        /*0044*/ 	.word	0x00000000


	//----- nvinfo : EIATTR_REGCOUNT
	.align		4
.L_11:
        /*0048*/ 	.byte	0x04, 0x2f
        /*004a*/ 	.short	(.L_13 - .L_12)
	.align		4
.L_12:
        /*004c*/ 	.word	index@(_Z22sgemm_1D_thread_tilingILi64ELi64ELi8ELi8EEviiifPKfS1_fPf)
        /*0050*/ 	.word	0x0000005a


	//----- nvinfo : EIATTR_FRAME_SIZE
	.align		4
.L_13:
        /*0054*/ 	.byte	0x04, 0x11
        /*0056*/ 	.short	(.L_15 - .L_14)
	.align		4
.L_14:
        /*0058*/ 	.word	index@(_Z22sgemm_1D_thread_tilingILi64ELi64ELi8ELi8EEviiifPKfS1_fPf)
        /*005c*/ 	.word	0x00000000


	//----- nvinfo : EIATTR_REGCOUNT
	.align		4
.L_15:
        /*0060*/ 	.byte	0x04, 0x2f
        /*0062*/ 	.short	(.L_17 - .L_16)
	.align		4
.L_16:
        /*0064*/ 	.word	index@(_Z22sgemm_2D_thread_tilingILi128ELi128ELi8ELi8ELi8EEviiifPKfS1_fPf)
        /*0068*/ 	.word	0x00000060


	//----- nvinfo : EIATTR_FRAME_SIZE
	.align		4
.L_17:
        /*006c*/ 	.byte	0x04, 0x11
        /*006e*/ 	.short	(.L_19 - .L_18)
	.align		4
.L_18:
        /*0070*/ 	.word	index@(_Z22sgemm_2D_thread_tilingILi128ELi128ELi8ELi8ELi8EEviiifPKfS1_fPf)
        /*0074*/ 	.word	0x00000000


	//----- nvinfo : EIATTR_MIN_STACK_SIZE
	.align		4
.L_19:
        /*0078*/ 	.byte	0x04, 0x12
        /*007a*/ 	.short	(.L_21 - .L_20)
	.align		4
.L_20:
        /*007c*/ 	.word	index@(_Z22sgemm_2D_thread_tilingILi128ELi128ELi8ELi8ELi8EEviiifPKfS1_fPf)
        /*0080*/ 	.word	0x00000000


	//----- nvinfo : EIATTR_MIN_STACK_SIZE
	.align		4
.L_21:
        /*0084*/ 	.byte	0x04, 0x12
        /*0086*/ 	.short	(.L_23 - .L_22)
	.align		4
.L_22:
        /*0088*/ 	.word	index@(_Z22sgemm_1D_thread_tilingILi64ELi64ELi8ELi8EEviiifPKfS1_fPf)
        /*008c*/ 	.word	0x00000000


	//----- nvinfo : EIATTR_MIN_STACK_SIZE
	.align		4
.L_23:
        /*0090*/ 	.byte	0x04, 0x12
        /*0092*/ 	.short	(.L_25 - .L_24)
	.align		4
.L_24:
        /*0094*/ 	.word	index@(_Z22sgemm_shared_mem_cacheILi32EEviiifPKfS1_fPf)
        /*0098*/ 	.word	0x00000000


	//----- nvinfo : EIATTR_MIN_STACK_SIZE
	.align		4
.L_25:
        /*009c*/ 	.byte	0x04, 0x12
        /*009e*/ 	.short	(.L_27 - .L_26)
	.align		4
.L_26:
        /*00a0*/ 	.word	index@(_Z23sgemm_global_coalescingiiifPKfS0_fPf)
        /*00a4*/ 	.word	0x00000000


	//----- nvinfo : EIATTR_MIN_STACK_SIZE
	.align		4
.L_27:
        /*00a8*/ 	.byte	0x04, 0x12
        /*00aa*/ 	.short	(.L_29 - .L_28)
	.align		4
.L_28:
        /*00ac*/ 	.word	index@(_Z11sgemm_naiveiiifPKfS0_fPf)
        /*00b0*/ 	.word	0x00000000
.L_29:


//--------------------- .nv.compat                --------------------------
	.section	.nv.compat,"",@"SHT_CUDA_COMPAT_INFO"
	.align	4
        /*0000*/ 	.byte	0x02, 0x09, 0x00, 0x00, 0x02, 0x02, 0x01, 0x00, 0x02, 0x05, 0x05, 0x00, 0x03, 0x07, 0x01, 0x01
        /*0010*/ 	.byte	0x02, 0x03, 0x00, 0x00, 0x02, 0x06, 0x01, 0x00, 0x04, 0x0b, 0x08, 0x00, 0x09, 0x00, 0x00, 0x00
        /*0020*/ 	.byte	0x00, 0x00, 0x00, 0x00


//--------------------- .nv.info._Z22sgemm_2D_thread_tilingILi128ELi128ELi8ELi8ELi8EEviiifPKfS1_fPf --------------------------
	.section	.nv.info._Z22sgemm_2D_thread_tilingILi128ELi128ELi8ELi8ELi8EEviiifPKfS1_fPf,"",@"SHT_CUDA_INFO"
	.sectionflags	@""
	.align	4


	//----- nvinfo : EIATTR_CUDA_API_VERSION
	.align		4
        /*0000*/ 	.byte	0x04, 0x37
        /*0002*/ 	.short	(.L_31 - .L_30)
.L_30:
        /*0004*/ 	.word	0x00000082


	//----- nvinfo : EIATTR_KPARAM_INFO
	.align		4
.L_31:
        /*0008*/ 	.byte	0x04, 0x17
        /*000a*/ 	.short	(.L_33 - .L_32)
.L_32:
        /*000c*/ 	.word	0x00000000
        /*0010*/ 	.short	0x0007
        /*0012*/ 	.short	0x0028
        /*0014*/ 	.byte	0x00, 0xf5, 0x21, 0x00


	//----- nvinfo : EIATTR_KPARAM_INFO
	.align		4
.L_33:
        /*0018*/ 	.byte	0x04, 0x17
        /*001a*/ 	.short	(.L_35 - .L_34)
.L_34:
        /*001c*/ 	.word	0x00000000
        /*0020*/ 	.short	0x0006
        /*0022*/ 	.short	0x0020
        /*0024*/ 	.byte	0x00, 0xf0, 0x11, 0x00


	//----- nvinfo : EIATTR_KPARAM_INFO
	.align		4
.L_35:
        /*0028*/ 	.byte	0x04, 0x17
        /*002a*/ 	.short	(.L_37 - .L_36)
.L_36:
        /*002c*/ 	.word	0x00000000
        /*0030*/ 	.short	0x0005
        /*0032*/ 	.short	0x0018
        /*0034*/ 	.byte	0x00, 0xf5, 0x21, 0x00


	//----- nvinfo : EIATTR_KPARAM_INFO
	.align		4
.L_37:
        /*0038*/ 	.byte	0x04, 0x17
        /*003a*/ 	.short	(.L_39 - .L_38)
.L_38:
        /*003c*/ 	.word	0x00000000
        /*0040*/ 	.short	0x0004
        /*0042*/ 	.short	0x0010
        /*0044*/ 	.byte	0x00, 0xf5, 0x21, 0x00


	//----- nvinfo : EIATTR_KPARAM_INFO
	.align		4
.L_39:
        /*0048*/ 	.byte	0x04, 0x17
        /*004a*/ 	.short	(.L_41 - .L_40)
.L_40:
        /*004c*/ 	.word	0x00000000
        /*0050*/ 	.short	0x0003
        /*0052*/ 	.short	0x000c
        /*0054*/ 	.byte	0x00, 0xf0, 0x11, 0x00


	//----- nvinfo : EIATTR_KPARAM_INFO
	.align		4
.L_41:
        /*0058*/ 	.byte	0x04, 0x17
        /*005a*/ 	.short	(.L_43 - .L_42)
.L_42:
        /*005c*/ 	.word	0x00000000
        /*0060*/ 	.short	0x0002
        /*0062*/ 	.short	0x0008
        /*0064*/ 	.byte	0x00, 0xf0, 0x11, 0x00


	//----- nvinfo : EIATTR_KPARAM_INFO
	.align		4
.L_43:
        /*0068*/ 	.byte	0x04, 0x17
        /*006a*/ 	.short	(.L_45 - .L_44)
.L_44:
        /*006c*/ 	.word	0x00000000
        /*0070*/ 	.short	0x0001
        /*0072*/ 	.short	0x0004
        /*0074*/ 	.byte	0x00, 0xf0, 0x11, 0x00


	//----- nvinfo : EIATTR_KPARAM_INFO
	.align		4
.L_45:
        /*0078*/ 	.byte	0x04, 0x17
        /*007a*/ 	.short	(.L_47 - .L_46)
.L_46:
        /*007c*/ 	.word	0x00000000
        /*0080*/ 	.short	0x0000
        /*0082*/ 	.short	0x0000
        /*0084*/ 	.byte	0x00, 0xf0, 0x11, 0x00


	//----- nvinfo : EIATTR_SPARSE_MMA_MASK
	.align		4
.L_47:
        /*0088*/ 	.byte	0x03, 0x50
        /*008a*/ 	.short	0x0000


	//----- nvinfo : EIATTR_MAXREG_COUNT
	.align		4
        /*008c*/ 	.byte	0x03, 0x1b
        /*008e*/ 	.short	0x00ff


	//----- nvinfo : EIATTR_NUM_BARRIERS
	.align		4
        /*0090*/ 	.byte	0x02, 0x4c
        /*0092*/ 	.byte	0x01
	.zero		1


	//----- nvinfo : EIATTR_MERCURY_ISA_VERSION
	.align		4
        /*0094*/ 	.byte	0x03, 0x5f
        /*0096*/ 	.short	0x0101


	//----- nvinfo : EIATTR_VRC_CTA_INIT_COUNT
	.align		4
        /*0098*/ 	.byte	0x02, 0x4a
	.zero		1
	.zero		1


	//----- nvinfo : EIATTR_EXIT_INSTR_OFFSETS
	.align		4
        /*009c*/ 	.byte	0x04, 0x1c
        /*009e*/ 	.short	(.L_49 - .L_48)


	//   ....[0]....
.L_48:
        /*00a0*/ 	.word	0x00002f40


	//   ....[1]....
        /*00a4*/ 	.word	0x00003390


	//   ....[2]....
        /*00a8*/ 	.word	0x00003400


	//----- nvinfo : EIATTR_MAX_THREADS
	.align		4
.L_49:
        /*00ac*/ 	.byte	0x04, 0x05
        /*00ae*/ 	.short	(.L_51 - .L_50)
.L_50:
        /*00b0*/ 	.word	0x00000100
        /*00b4*/ 	.word	0x00000001
        /*00b8*/ 	.word	0x00000001


	//----- nvinfo : EIATTR_CRS_STACK_SIZE
	.align		4
.L_51:
        /*00bc*/ 	.byte	0x04, 0x1e
        /*00be*/ 	.short	(.L_53 - .L_52)
.L_52:
        /*00c0*/ 	.word	0x00000000


	//----- nvinfo : EIATTR_CBANK_PARAM_SIZE
	.align		4
.L_53:
        /*00c4*/ 	.byte	0x03, 0x19
        /*00c6*/ 	.short	0x0030


	//----- nvinfo : EIATTR_PARAM_CBANK
	.align		4
        /*00c8*/ 	.byte	0x04, 0x0a
        /*00ca*/ 	.short	(.L_55 - .L_54)
	.align		4
.L_54:
        /*00cc*/ 	.word	index@(.nv.constant0._Z22sgemm_2D_thread_tilingILi128ELi128ELi8ELi8ELi8EEviiifPKfS1_fPf)
        /*00d0*/ 	.short	0x0380
        /*00d2*/ 	.short	0x0030


	//----- nvinfo : EIATTR_SW_WAR
	.align		4
.L_55:
        /*00d4*/ 	.byte	0x04, 0x36
        /*00d6*/ 	.short	(.L_57 - .L_56)
.L_56:
        /*00d8*/ 	.word	0x00000008
.L_57:


//--------------------- .nv.info._Z22sgemm_1D_thread_tilingILi64ELi64ELi8ELi8EEviiifPKfS1_fPf --------------------------
	.section	.nv.info._Z22sgemm_1D_thread_tilingILi64ELi64ELi8ELi8EEviiifPKfS1_fPf,"",@"SHT_CUDA_INFO"
	.sectionflags	@""
	.align	4


	//----- nvinfo : EIATTR_CUDA_API_VERSION
	.align		4
        /*0000*/ 	.byte	0x04, 0x37
        /*0002*/ 	.short	(.L_59 - .L_58)
.L_58:
        /*0004*/ 	.word	0x00000082


	//----- nvinfo : EIATTR_KPARAM_INFO
	.align		4
.L_59:
        /*0008*/ 	.byte	0x04, 0x17
        /*000a*/ 	.short	(.L_61 - .L_60)
.L_60:
        /*000c*/ 	.word	0x00000000
        /*0010*/ 	.short	0x0007
        /*0012*/ 	.short	0x0028
        /*0014*/ 	.byte	0x00, 0xf5, 0x21, 0x00


	//----- nvinfo : EIATTR_KPARAM_INFO
	.align		4
.L_61:
        /*0018*/ 	.byte	0x04, 0x17
        /*001a*/ 	.short	(.L_63 - .L_62)
.L_62:
        /*001c*/ 	.word	0x00000000
        /*0020*/ 	.short	0x0006
        /*0022*/ 	.short	0x0020
        /*0024*/ 	.byte	0x00, 0xf0, 0x11, 0x00


	//----- nvinfo : EIATTR_KPARAM_INFO
	.align		4
.L_63:
        /*0028*/ 	.byte	0x04, 0x17
        /*002a*/ 	.short	(.L_65 - .L_64)
.L_64:
        /*002c*/ 	.word	0x00000000
        /*0030*/ 	.short	0x0005
        /*0032*/ 	.short	0x0018
        /*0034*/ 	.byte	0x00, 0xf5, 0x21, 0x00


	//----- nvinfo : EIATTR_KPARAM_INFO
	.align		4
.L_65:
        /*0038*/ 	.byte	0x04, 0x17
        /*003a*/ 	.short	(.L_67 - .L_66)
.L_66:
        /*003c*/ 	.word	0x00000000
        /*0040*/ 	.short	0x0004
        /*0042*/ 	.short	0x0010
        /*0044*/ 	.byte	0x00, 0xf5, 0x21, 0x00


	//----- nvinfo : EIATTR_KPARAM_INFO
	.align		4
.L_67:
        /*0048*/ 	.byte	0x04, 0x17
        /*004a*/ 	.short	(.L_69 - .L_68)
.L_68:
        /*004c*/ 	.word	0x00000000
        /*0050*/ 	.short	0x0003
        /*0052*/ 	.short	0x000c
        /*0054*/ 	.byte	0x00, 0xf0, 0x11, 0x00


	//----- nvinfo : EIATTR_KPARAM_INFO
	.align		4
.L_69:
        /*0058*/ 	.byte	0x04, 0x17
        /*005a*/ 	.short	(.L_71 - .L_70)
.L_70:
        /*005c*/ 	.word	0x00000000
        /*0060*/ 	.short	0x0002
        /*0062*/ 	.short	0x0008
        /*0064*/ 	.byte	0x00, 0xf0, 0x11, 0x00


	//----- nvinfo : EIATTR_KPARAM_INFO
	.align		4
.L_71:
        /*0068*/ 	.byte	0x04, 0x17
        /*006a*/ 	.short	(.L_73 - .L_72)
.L_72:
        /*006c*/ 	.word	0x00000000
        /*0070*/ 	.short	0x0001
        /*0072*/ 	.short	0x0004
        /*0074*/ 	.byte	0x00, 0xf0, 0x11, 0x00


	//----- nvinfo : EIATTR_KPARAM_INFO
	.align		4
.L_73:
        /*0078*/ 	.byte	0x04, 0x17
        /*007a*/ 	.short	(.L_75 - .L_74)
.L_74:
        /*007c*/ 	.word	0x00000000
        /*0080*/ 	.short	0x0000
        /*0082*/ 	.short	0x0000
        /*0084*/ 	.byte	0x00, 0xf0, 0x11, 0x00


	//----- nvinfo : EIATTR_SPARSE_MMA_MASK
	.align		4
.L_75:
        /*0088*/ 	.byte	0x03, 0x50
        /*008a*/ 	.short	0x0000


	//----- nvinfo : EIATTR_MAXREG_COUNT
	.align		4
        /*008c*/ 	.byte	0x03, 0x1b
        /*008e*/ 	.short	0x0080


	//----- nvinfo : EIATTR_NUM_BARRIERS
	.align		4
        /*0090*/ 	.byte	0x02, 0x4c
        /*0092*/ 	.byte	0x01
	.zero		1


	//----- nvinfo : EIATTR_MERCURY_ISA_VERSION
	.align		4
        /*0094*/ 	.byte	0x03, 0x5f
        /*0096*/ 	.short	0x0101


	//----- nvinfo : EIATTR_VRC_CTA_INIT_COUNT
	.align		4
        /*0098*/ 	.byte	0x02, 0x4a
	.zero		1
	.zero		1


	//----- nvinfo : EIATTR_EXIT_INSTR_OFFSETS
	.align		4
        /*009c*/ 	.byte	0x04, 0x1c
        /*009e*/ 	.short	(.L_77 - .L_76)


	//   ....[0]....
.L_76:
        /*00a0*/ 	.word	0x00000ed0


	//   ....[1]....
        /*00a4*/ 	.word	0x00000f70


	//----- nvinfo : EIATTR_MAX_THREADS
	.align		4
.L_77:
        /*00a8*/ 	.byte	0x04, 0x05
        /*00aa*/ 	.short	(.L_79 - .L_78)
.L_78:
        /*00ac*/ 	.word	0x00000200
        /*00b0*/ 	.word	0x00000001
        /*00b4*/ 	.word	0x00000001


	//----- nvinfo : EIATTR_CBANK_PARAM_SIZE
	.align		4
.L_79:
        /*00b8*/ 	.byte	0x03, 0x19
        /*00ba*/ 	.short	0x0030


	//----- nvinfo : EIATTR_PARAM_CBANK
	.align		4
        /*00bc*/ 	.byte	0x04, 0x0a
        /*00be*/ 	.short	(.L_81 - .L_80)
	.align		4
.L_80:
        /*00c0*/ 	.word	index@(.nv.constant0._Z22sgemm_1D_thread_tilingILi64ELi64ELi8ELi8EEviiifPKfS1_fPf)
        /*00c4*/ 	.short	0x0380
        /*00c6*/ 	.short	0x0030


	//----- nvinfo : EIATTR_SW_WAR
	.align		4
.L_81:
        /*00c8*/ 	.byte	0x04, 0x36
        /*00ca*/ 	.short	(.L_83 - .L_82)
.L_82:
        /*00cc*/ 	.word	0x00000008
.L_83:


//--------------------- .nv.info._Z22sgemm_shared_mem_cacheILi32EEviiifPKfS1_fPf --------------------------
	.section	.nv.info._Z22sgemm_shared_mem_cacheILi32EEviiifPKfS1_fPf,"",@"SHT_CUDA_INFO"
	.sectionflags	@""
	.align	4


	//----- nvinfo : EIATTR_CUDA_API_VERSION
	.align		4
        /*0000*/ 	.byte	0x04, 0x37
        /*0002*/ 	.short	(.L_85 - .L_84)
.L_84:
        /*0004*/ 	.word	0x00000082


	//----- nvinfo : EIATTR_KPARAM_INFO
	.align		4
.L_85:
        /*0008*/ 	.byte	0x04, 0x17
        /*000a*/ 	.short	(.L_87 - .L_86)
.L_86:
        /*000c*/ 	.word	0x00000000
        /*0010*/ 	.short	0x0007
        /*0012*/ 	.short	0x0028
        /*0014*/ 	.byte	0x00, 0xf5, 0x21, 0x00


	//----- nvinfo : EIATTR_KPARAM_INFO
	.align		4
.L_87:
        /*0018*/ 	.byte	0x04, 0x17
        /*001a*/ 	.short	(.L_89 - .L_88)
.L_88:
        /*001c*/ 	.word	0x00000000
        /*0020*/ 	.short	0x0006
        /*0022*/ 	.short	0x0020
        /*0024*/ 	.byte	0x00, 0xf0, 0x11, 0x00


	//----- nvinfo : EIATTR_KPARAM_INFO
	.align		4
.L_89:
        /*0028*/ 	.byte	0x04, 0x17
        /*002a*/ 	.short	(.L_91 - .L_90)
.L_90:
        /*002c*/ 	.word	0x00000000
        /*0030*/ 	.short	0x0005
        /*0032*/ 	.short	0x0018
        /*0034*/ 	.byte	0x00, 0xf5, 0x21, 0x00


	//----- nvinfo : EIATTR_KPARAM_INFO
	.align		4
.L_91:
        /*0038*/ 	.byte	0x04, 0x17
        /*003a*/ 	.short	(.L_93 - .L_92)
.L_92:
        /*003c*/ 	.word	0x00000000
        /*0040*/ 	.short	0x0004
        /*0042*/ 	.short	0x0010
        /*0044*/ 	.byte	0x00, 0xf5, 0x21, 0x00


	//----- nvinfo : EIATTR_KPARAM_INFO
	.align		4
.L_93:
        /*0048*/ 	.byte	0x04, 0x17
        /*004a*/ 	.short	(.L_95 - .L_94)
.L_94:
        /*004c*/ 	.word	0x00000000
        /*0050*/ 	.short	0x0003
        /*0052*/ 	.short	0x000c
        /*0054*/ 	.byte	0x00, 0xf0, 0x11, 0x00


	//----- nvinfo : EIATTR_KPARAM_INFO
	.align		4
.L_95:
        /*0058*/ 	.byte	0x04, 0x17
        /*005a*/ 	.short	(.L_97 - .L_96)
.L_96:
        /*005c*/ 	.word	0x00000000
        /*0060*/ 	.short	0x0002
        /*0062*/ 	.short	0x0008
        /*0064*/ 	.byte	0x00, 0xf0, 0x11, 0x00


	//----- nvinfo : EIATTR_KPARAM_INFO
	.align		4
.L_97:
        /*0068*/ 	.byte	0x04, 0x17
        /*006a*/ 	.short	(.L_99 - .L_98)
.L_98:
        /*006c*/ 	.word	0x00000000
        /*0070*/ 	.short	0x0001
        /*0072*/ 	.short	0x0004
        /*0074*/ 	.byte	0x00, 0xf0, 0x11, 0x00


	//----- nvinfo : EIATTR_KPARAM_INFO
	.align		4
.L_99:
        /*0078*/ 	.byte	0x04, 0x17
        /*007a*/ 	.short	(.L_101 - .L_100)
.L_100:
        /*007c*/ 	.word	0x00000000
        /*0080*/ 	.short	0x0000
        /*0082*/ 	.short	0x0000
        /*0084*/ 	.byte	0x00, 0xf0, 0x11, 0x00


	//----- nvinfo : EIATTR_SPARSE_MMA_MASK
	.align		4
.L_101:
        /*0088*/ 	.byte	0x03, 0x50
        /*008a*/ 	.short	0x0000


	//----- nvinfo : EIATTR_MAXREG_COUNT
	.align		4
        /*008c*/ 	.byte	0x03, 0x1b
        /*008e*/ 	.short	0x00ff


	//----- nvinfo : EIATTR_NUM_BARRIERS
	.align		4
        /*0090*/ 	.byte	0x02, 0x4c
        /*0092*/ 	.byte	0x01
	.zero		1


	//----- nvinfo : EIATTR_MERCURY_ISA_VERSION
	.align		4
        /*0094*/ 	.byte	0x03, 0x5f
        /*0096*/ 	.short	0x0101


	//----- nvinfo : EIATTR_VRC_CTA_INIT_COUNT
	.align		4
        /*0098*/ 	.byte	0x02, 0x4a
	.zero		1
	.zero		1


	//----- nvinfo : EIATTR_EXIT_INSTR_OFFSETS
	.align		4
        /*009c*/ 	.byte	0x04, 0x1c
        /*009e*/ 	.short	(.L_103 - .L_102)


	//   ....[0]....
.L_102:
        /*00a0*/ 	.word	0x00000810


	//   ....[1]....
        /*00a4*/ 	.word	0x000008b0


	//----- nvinfo : EIATTR_CBANK_PARAM_SIZE
	.align		4
.L_103:
        /*00a8*/ 	.byte	0x03, 0x19
        /*00aa*/ 	.short	0x0030


	//----- nvinfo : EIATTR_PARAM_CBANK
	.align		4
        /*00ac*/ 	.byte	0x04, 0x0a
        /*00ae*/ 	.short	(.L_105 - .L_104)
	.align		4
.L_104:
        /*00b0*/ 	.word	index@(.nv.constant0._Z22sgemm_shared_mem_cacheILi32EEviiifPKfS1_fPf)
        /*00b4*/ 	.short	0x0380
        /*00b6*/ 	.short	0x0030


	//----- nvinfo : EIATTR_SW_WAR
	.align		4
.L_105:
        /*00b8*/ 	.byte	0x04, 0x36
        /*00ba*/ 	.short	(.L_107 - .L_106)
.L_106:
        /*00bc*/ 	.word	0x00000008
.L_107:


//--------------------- .nv.info._Z23sgemm_global_coalescingiiifPKfS0_fPf --------------------------
	.section	.nv.info._Z23sgemm_global_coalescingiiifPKfS0_fPf,"",@"SHT_CUDA_INFO"
	.sectionflags	@""
	.align	4


	//----- nvinfo : EIATTR_CUDA_API_VERSION
	.align		4
        /*0000*/ 	.byte	0x04, 0x37
        /*0002*/ 	.short	(.L_109 - .L_108)
.L_108:
        /*0004*/ 	.word	0x00000082


	//----- nvinfo : EIATTR_KPARAM_INFO
	.align		4
.L_109:
        /*0008*/ 	.byte	0x04, 0x17
        /*000a*/ 	.short	(.L_111 - .L_110)
.L_110:
        /*000c*/ 	.word	0x00000000
        /*0010*/ 	.short	0x0007
        /*0012*/ 	.short	0x0028
        /*0014*/ 	.byte	0x00, 0xf5, 0x21, 0x00


	//----- nvinfo : EIATTR_KPARAM_INFO
	.align		4
.L_111:
        /*0018*/ 	.byte	0x04, 0x17
        /*001a*/ 	.short	(.L_113 - .L_112)
.L_112:
        /*001c*/ 	.word	0x00000000
        /*0020*/ 	.short	0x0006
        /*0022*/ 	.short	0x0020
        /*0024*/ 	.byte	0x00, 0xf0, 0x11, 0x00


	//----- nvinfo : EIATTR_KPARAM_INFO
	.align		4
.L_113:
        /*0028*/ 	.byte	0x04, 0x17
        /*002a*/ 	.short	(.L_115 - .L_114)
.L_114:
        /*002c*/ 	.word	0x00000000
        /*0030*/ 	.short	0x0005
        /*0032*/ 	.short	0x0018
        /*0034*/ 	.byte	0x00, 0xf5, 0x21, 0x00


	//----- nvinfo : EIATTR_KPARAM_INFO
	.align		4
.L_115:
        /*0038*/ 	.byte	0x04, 0x17
        /*003a*/ 	.short	(.L_117 - .L_116)
.L_116:
        /*003c*/ 	.word	0x00000000
        /*0040*/ 	.short	0x0004
        /*0042*/ 	.short	0x0010
        /*0044*/ 	.byte	0x00, 0xf5, 0x21, 0x00


	//----- nvinfo : EIATTR_KPARAM_INFO
	.align		4
.L_117:
        /*0048*/ 	.byte	0x04, 0x17
        /*004a*/ 	.short	(.L_119 - .L_118)
.L_118:
        /*004c*/ 	.word	0x00000000
        /*0050*/ 	.short	0x0003
        /*0052*/ 	.short	0x000c
        /*0054*/ 	.byte	0x00, 0xf0, 0x11, 0x00


	//----- nvinfo : EIATTR_KPARAM_INFO
	.align		4
.L_119:
        /*0058*/ 	.byte	0x04, 0x17
        /*005a*/ 	.short	(.L_121 - .L_120)
.L_120:
        /*005c*/ 	.word	0x00000000
        /*0060*/ 	.short	0x0002
        /*0062*/ 	.short	0x0008
        /*0064*/ 	.byte	0x00, 0xf0, 0x11, 0x00


	//----- nvinfo : EIATTR_KPARAM_INFO
	.align		4
.L_121:
        /*0068*/ 	.byte	0x04, 0x17
        /*006a*/ 	.short	(.L_123 - .L_122)
.L_122:
        /*006c*/ 	.word	0x00000000
        /*0070*/ 	.short	0x0001
        /*0072*/ 	.short	0x0004
        /*0074*/ 	.byte	0x00, 0xf0, 0x11, 0x00


	//----- nvinfo : EIATTR_KPARAM_INFO
	.align		4
.L_123:
        /*0078*/ 	.byte	0x04, 0x17
        /*007a*/ 	.short	(.L_125 - .L_124)
.L_124:
        /*007c*/ 	.word	0x00000000
        /*0080*/ 	.short	0x0000
        /*0082*/ 	.short	0x0000
        /*0084*/ 	.byte	0x00, 0xf0, 0x11, 0x00


	//----- nvinfo : EIATTR_SPARSE_MMA_MASK
	.align		4
.L_125:
        /*0088*/ 	.byte	0x03, 0x50
        /*008a*/ 	.short	0x0000


	//----- nvinfo : EIATTR_MAXREG_COUNT
	.align		4
        /*008c*/ 	.byte	0x03, 0x1b
        /*008e*/ 	.short	0x00ff


	//----- nvinfo : EIATTR_MERCURY_ISA_VERSION
	.align		4
        /*0090*/ 	.byte	0x03, 0x5f
        /*0092*/ 	.short	0x0101


	//----- nvinfo : EIATTR_VRC_CTA_INIT_COUNT
	.align		4
        /*0094*/ 	.byte	0x02, 0x4a
	.zero		1
	.zero		1


	//----- nvinfo : EIATTR_EXIT_INSTR_OFFSETS
	.align		4
        /*0098*/ 	.byte	0x04, 0x1c
        /*009a*/ 	.short	(.L_127 - .L_126)


	//   ....[0]....
.L_126:
        /*009c*/ 	.word	0x000000d0


	//   ....[1]....
        /*00a0*/ 	.word	0x00000940


	//----- nvinfo : EIATTR_CBANK_PARAM_SIZE
	.align		4
.L_127:
        /*00a4*/ 	.byte	0x03, 0x19
        /*00a6*/ 	.short	0x0030


	//----- nvinfo : EIATTR_PARAM_CBANK
	.align		4
        /*00a8*/ 	.byte	0x04, 0x0a
        /*00aa*/ 	.short	(.L_129 - .L_128)
	.align		4
.L_128:
        /*00ac*/ 	.word	index@(.nv.constant0._Z23sgemm_global_coalescingiiifPKfS0_fPf)
        /*00b0*/ 	.short	0x0380
        /*00b2*/ 	.short	0x0030


	//----- nvinfo : EIATTR_SW_WAR
	.align		4
.L_129:
        /*00b4*/ 	.byte	0x04, 0x36
        /*00b6*/ 	.short	(.L_131 - .L_130)
.L_130:
        /*00b8*/ 	.word	0x00000008
.L_131:


//--------------------- .nv.info._Z11sgemm_naiveiiifPKfS0_fPf --------------------------
	.section	.nv.info._Z11sgemm_naiveiiifPKfS0_fPf,"",@"SHT_CUDA_INFO"
	.sectionflags	@""
	.align	4


	//----- nvinfo : EIATTR_CUDA_API_VERSION
	.align		4
        /*0000*/ 	.byte	0x04, 0x37
        /*0002*/ 	.short	(.L_133 - .L_132)
.L_132:
        /*0004*/ 	.word	0x00000082


	//----- nvinfo : EIATTR_KPARAM_INFO
	.align		4
.L_133:
        /*0008*/ 	.byte	0x04, 0x17
        /*000a*/ 	.short	(.L_135 - .L_134)
.L_134:
        /*000c*/ 	.word	0x00000000
        /*0010*/ 	.short	0x0007
        /*0012*/ 	.short	0x0028
        /*0014*/ 	.byte	0x00, 0xf5, 0x21, 0x00


	//----- nvinfo : EIATTR_KPARAM_INFO
	.align		4
.L_135:
        /*0018*/ 	.byte	0x04, 0x17
        /*001a*/ 	.short	(.L_137 - .L_136)
.L_136:
        /*001c*/ 	.word	0x00000000
        /*0020*/ 	.short	0x0006
        /*0022*/ 	.short	0x0020
        /*0024*/ 	.byte	0x00, 0xf0, 0x11, 0x00


	//----- nvinfo : EIATTR_KPARAM_INFO
	.align		4
.L_137:
        /*0028*/ 	.byte	0x04, 0x17
        /*002a*/ 	.short	(.L_139 - .L_138)
.L_138:
        /*002c*/ 	.word	0x00000000
        /*0030*/ 	.short	0x0005
        /*0032*/ 	.short	0x0018
        /*0034*/ 	.byte	0x00, 0xf5, 0x21, 0x00


	//----- nvinfo : EIATTR_KPARAM_INFO
	.align		4
.L_139:
        /*0038*/ 	.byte	0x04, 0x17
        /*003a*/ 	.short	(.L_141 - .L_140)
.L_140:
        /*003c*/ 	.word	0x00000000
        /*0040*/ 	.short	0x0004
        /*0042*/ 	.short	0x0010
        /*0044*/ 	.byte	0x00, 0xf5, 0x21, 0x00


	//----- nvinfo : EIATTR_KPARAM_INFO
	.align		4
.L_141:
        /*0048*/ 	.byte	0x04, 0x17
        /*004a*/ 	.short	(.L_143 - .L_142)
.L_142:
        /*004c*/ 	.word	0x00000000
        /*0050*/ 	.short	0x0003
        /*0052*/ 	.short	0x000c
        /*0054*/ 	.byte	0x00, 0xf0, 0x11, 0x00


	//----- nvinfo : EIATTR_KPARAM_INFO
	.align		4
.L_143:
        /*0058*/ 	.byte	0x04, 0x17
        /*005a*/ 	.short	(.L_145 - .L_144)
.L_144:
        /*005c*/ 	.word	0x00000000
        /*0060*/ 	.short	0x0002
        /*0062*/ 	.short	0x0008
        /*0064*/ 	.byte	0x00, 0xf0, 0x11, 0x00


	//----- nvinfo : EIATTR_KPARAM_INFO
	.align		4
.L_145:
        /*0068*/ 	.byte	0x04, 0x17
        /*006a*/ 	.short	(.L_147 - .L_146)
.L_146:
        /*006c*/ 	.word	0x00000000
        /*0070*/ 	.short	0x0001
        /*0072*/ 	.short	0x0004
        /*0074*/ 	.byte	0x00, 0xf0, 0x11, 0x00


	//----- nvinfo : EIATTR_KPARAM_INFO
	.align		4
.L_147:
        /*0078*/ 	.byte	0x04, 0x17
        /*007a*/ 	.short	(.L_149 - .L_148)
.L_148:
        /*007c*/ 	.word	0x00000000
        /*0080*/ 	.short	0x0000
        /*0082*/ 	.short	0x0000
        /*0084*/ 	.byte	0x00, 0xf0, 0x11, 0x00


	//----- nvinfo : EIATTR_SPARSE_MMA_MASK
	.align		4
.L_149:
        /*0088*/ 	.byte	0x03, 0x50
        /*008a*/ 	.short	0x0000


	//----- nvinfo : EIATTR_MAXREG_COUNT
	.align		4
        /*008c*/ 	.byte	0x03, 0x1b
        /*008e*/ 	.short	0x00ff


	//----- nvinfo : EIATTR_MERCURY_ISA_VERSION
	.align		4
        /*0090*/ 	.byte	0x03, 0x5f
        /*0092*/ 	.short	0x0101


	//----- nvinfo : EIATTR_VRC_CTA_INIT_COUNT
	.align		4
        /*0094*/ 	.byte	0x02, 0x4a
	.zero		1
	.zero		1


	//----- nvinfo : EIATTR_EXIT_INSTR_OFFSETS
	.align		4
        /*0098*/ 	.byte	0x04, 0x1c
        /*009a*/ 	.short	(.L_151 - .L_150)


	//   ....[0]....
.L_150:
        /*009c*/ 	.word	0x000000d0


	//   ....[1]....
        /*00a0*/ 	.word	0x00000940


	//----- nvinfo : EIATTR_CBANK_PARAM_SIZE
	.align		4
.L_151:
        /*00a4*/ 	.byte	0x03, 0x19
        /*00a6*/ 	.short	0x0030


	//----- nvinfo : EIATTR_PARAM_CBANK
	.align		4
        /*00a8*/ 	.byte	0x04, 0x0a
        /*00aa*/ 	.short	(.L_153 - .L_152)
	.align		4
.L_152:
        /*00ac*/ 	.word	index@(.nv.constant0._Z11sgemm_naiveiiifPKfS0_fPf)
        /*00b0*/ 	.short	0x0380
        /*00b2*/ 	.short	0x0030


	//----- nvinfo : EIATTR_SW_WAR
	.align		4
.L_153:
        /*00b4*/ 	.byte	0x04, 0x36
        /*00b6*/ 	.short	(.L_155 - .L_154)
.L_154:
        /*00b8*/ 	.word	0x00000008
.L_155:


//--------------------- .nv.callgraph             --------------------------
	.section	.nv.callgraph,"",@"SHT_CUDA_CALLGRAPH"
	.align	4
	.sectionentsize	8
	.align		4
        /*0000*/ 	.word	0x00000000
	.align		4
        /*0004*/ 	.word	0xffffffff
	.align		4
        /*0008*/ 	.word	0x00000000
	.align		4
        /*000c*/ 	.word	0xfffffffe
	.align		4
        /*0010*/ 	.word	0x00000000
	.align		4
        /*0014*/ 	.word	0xfffffffd
	.align		4
        /*0018*/ 	.word	0x00000000
	.align		4
        /*001c*/ 	.word	0xfffffffc


//--------------------- .text._Z22sgemm_2D_thread_tilingILi128ELi128ELi8ELi8ELi8EEviiifPKfS1_fPf --------------------------
	.section	.text._Z22sgemm_2D_thread_tilingILi128ELi128ELi8ELi8ELi8EEviiifPKfS1_fPf,"ax",@progbits
	.align	128
        .global         _Z22sgemm_2D_thread_tilingILi128ELi128ELi8ELi8ELi8EEviiifPKfS1_fPf
        .type           _Z22sgemm_2D_thread_tilingILi128ELi128ELi8ELi8ELi8EEviiifPKfS1_fPf,@function
        .size           _Z22sgemm_2D_thread_tilingILi128ELi128ELi8ELi8ELi8EEviiifPKfS1_fPf,(.L_x_37 - _Z22sgemm_2D_thread_tilingILi128ELi128ELi8ELi8ELi8EEviiifPKfS1_fPf)
        .other          _Z22sgemm_2D_thread_tilingILi128ELi128ELi8ELi8ELi8EEviiifPKfS1_fPf,@"STO_CUDA_ENTRY STV_DEFAULT"
_Z22sgemm_2D_thread_tilingILi128ELi128ELi8ELi8ELi8EEviiifPKfS1_fPf:
.text._Z22sgemm_2D_thread_tilingILi128ELi128ELi8ELi8ELi8EEviiifPKfS1_fPf:
[----:B------:R-:W-:Y:S01]  /*0000*/  LDC R1, c[0x0][0x37c] ;  /* 0x0000df00ff017b82 */ /* 0x000fe20000000800 */
[----:B------:R-:W0:Y:S07]  /*0010*/  S2R R0, SR_TID.X ;  /* 0x0000000000007919 */ /* 0x000e2e0000002100 */
[----:B------:R-:W1:Y:S01]  /*0020*/  S2UR UR4, SR_CTAID.Y ;  /* 0x00000000000479c3 */ /* 0x000e620000002600 */
[----:B------:R-:W2:Y:S01]  /*0030*/  LDCU UR10, c[0x0][0x388] ;  /* 0x00007100ff0a77ac */ /* 0x000ea20008000800 */
[----:B------:R-:W-:Y:S01]  /*0040*/  HFMA2 R12, -RZ, RZ, 0, 0 ;  /* 0x00000000ff0c7431 */ /* 0x000fe200000001ff */
[----:B------:R-:W3:Y:S01]  /*0050*/  S2R R7, SR_TID.Y ;  /* 0x0000000000077919 */ /* 0x000ee20000002200 */
[----:B------:R-:W-:-:S02]  /*0060*/  CS2R R82, SRZ ;  /* 0x0000000000527805 */ /* 0x000fc4000001ff00 */
[----:B------:R-:W-:Y:S02]  /*0070*/  CS2R R80, SRZ ;  /* 0x0000000000507805 */ /* 0x000fe4000001ff00 */
[----:B------:R-:W-:Y:S01]  /*0080*/  CS2R R78, SRZ ;  /* 0x00000000004e7805 */ /* 0x000fe2000001ff00 */
[----:B------:R-:W4:Y:S01]  /*0090*/  S2R R84, SR_CTAID.X ;  /* 0x0000000000547919 */ /* 0x000f220000002500 */
[----:B------:R-:W-:Y:S02]  /*00a0*/  CS2R R76, SRZ ;  /* 0x00000000004c7805 */ /* 0x000fe4000001ff00 */
[----:B------:R-:W-:Y:S02]  /*00b0*/  CS2R R74, SRZ ;  /* 0x00000000004a7805 */ /* 0x000fe4000001ff00 */
[----:B------:R-:W-:Y:S02]  /*00c0*/  CS2R R72, SRZ ;  /* 0x0000000000487805 */ /* 0x000fe4000001ff00 */
[----:B------:R-:W-:-:S02]  /*00d0*/  CS2R R70, SRZ ;  /* 0x0000000000467805 */ /* 0x000fc4000001ff00 */
[----:B------:R-:W-:Y:S02]  /*00e0*/  CS2R R68, SRZ ;  /* 0x0000000000447805 */ /* 0x000fe4000001ff00 */
[----:B------:R-:W-:Y:S02]  /*00f0*/  CS2R R66, SRZ ;  /* 0x0000000000427805 */ /* 0x000fe4000001ff00 */
[----:B------:R-:W-:Y:S02]  /*0100*/  CS2R R64, SRZ ;  /* 0x0000000000407805 */ /* 0x000fe4000001ff00 */
[----:B------:R-:W-:Y:S02]  /*0110*/  CS2R R62, SRZ ;  /* 0x00000000003e7805 */ /* 0x000fe4000001ff00 */
[----:B------:R-:W-:Y:S02]  /*0120*/  CS2R R60, SRZ ;  /* 0x00000000003c7805 */ /* 0x000fe4000001ff00 */
[----:B------:R-:W-:-:S02]  /*0130*/  CS2R R58, SRZ ;  /* 0x00000000003a7805 */ /* 0x000fc4000001ff00 */
[----:B------:R-:W-:Y:S01]  /*0140*/  CS2R R56, SRZ ;  /* 0x0000000000387805 */ /* 0x000fe2000001ff00 */
[----:B--2---:R-:W-:Y:S01]  /*0150*/  UISETP.GE.AND UP0, UPT, UR10, 0x1, UPT ;  /* 0x000000010a00788c */ /* 0x004fe2000bf06270 */
[----:B------:R-:W-:Y:S02]  /*0160*/  CS2R R54, SRZ ;  /* 0x0000000000367805 */ /* 0x000fe4000001ff00 */
[----:B------:R-:W-:Y:S02]  /*0170*/  CS2R R52, SRZ ;  /* 0x0000000000347805 */ /* 0x000fe4000001ff00 */
[----:B------:R-:W-:Y:S02]  /*0180*/  CS2R R50, SRZ ;  /* 0x0000000000327805 */ /* 0x000fe4000001ff00 */
[----:B------:R-:W-:Y:S01]  /*0190*/  CS2R R48, SRZ ;  /* 0x0000000000307805 */ /* 0x000fe2000001ff00 */
[----:B-1----:R-:W-:Y:S01]  /*01a0*/  USHF.L.U32 UR4, UR4, 0x7, URZ ;  /* 0x0000000704047899 */ /* 0x002fe200080006ff */
[----:B------:R-:W-:-:S02]  /*01b0*/  CS2R R46, SRZ ;  /* 0x00000000002e7805 */ /* 0x000fc4000001ff00 */
[----:B------:R-:W-:Y:S02]  /*01c0*/  CS2R R44, SRZ ;  /* 0x00000000002c7805 */ /* 0x000fe4000001ff00 */
[----:B------:R-:W-:Y:S02]  /*01d0*/  CS2R R42, SRZ ;  /* 0x00000000002a7805 */ /* 0x000fe4000001ff00 */
[----:B------:R-:W-:Y:S02]  /*01e0*/  CS2R R40, SRZ ;  /* 0x0000000000287805 */ /* 0x000fe4000001ff00 */
[----:B------:R-:W-:Y:S02]  /*01f0*/  CS2R R38, SRZ ;  /* 0x0000000000267805 */ /* 0x000fe4000001ff00 */
[----:B------:R-:W-:Y:S02]  /*0200*/  CS2R R36, SRZ ;  /* 0x0000000000247805 */ /* 0x000fe4000001ff00 */
[----:B0-----:R-:W-:-:S02]  /*0210*/  SHF.L.U32 R13, R0, 0x3, RZ ;  /* 0x00000003000d7819 */ /* 0x001fc400000006ff */
[----:B------:R-:W-:Y:S02]  /*0220*/  CS2R R34, SRZ ;  /* 0x0000000000227805 */ /* 0x000fe4000001ff00 */
[----:B------:R-:W-:Y:S02]  /*0230*/  CS2R R32, SRZ ;  /* 0x0000000000207805 */ /* 0x000fe4000001ff00 */
[----:B------:R-:W-:Y:S02]  /*0240*/  CS2R R22, SRZ ;  /* 0x0000000000167805 */ /* 0x000fe4000001ff00 */
[----:B------:R-:W-:Y:S02]  /*0250*/  CS2R R20, SRZ ;  /* 0x0000000000147805 */ /* 0x000fe4000001ff00 */
[----:B------:R-:W-:Y:S02]  /*0260*/  CS2R R18, SRZ ;  /* 0x0000000000127805 */ /* 0x000fe4000001ff00 */
[----:B------:R-:W-:-:S02]  /*0270*/  CS2R R16, SRZ ;  /* 0x0000000000107805 */ /* 0x000fc4000001ff00 */
[----:B------:R-:W-:Y:S02]  /*0280*/  CS2R R14, SRZ ;  /* 0x00000000000e7805 */ /* 0x000fe4000001ff00 */
[----:B------:R-:W-:Y:S01]  /*0290*/  MOV R11, RZ ;  /* 0x000000ff000b7202 */ /* 0x000fe20000000f00 */
[----:B----4-:R-:W-:Y:S01]  /*02a0*/  IMAD R9, R84, 0x80, R13 ;  /* 0x0000008054097824 */ /* 0x010fe200078e020d */
[----:B---3--:R-:W-:Y:S01]  /*02b0*/  LEA R10, R7, UR4, 0x3 ;  /* 0x00000004070a7c11 */ /* 0x008fe2000f8e18ff */
[----:B------:R-:W0:Y:S01]  /*02c0*/  LDCU.64 UR8, c[0x0][0x358] ;  /* 0x00006b00ff0877ac */ /* 0x000e220008000a00 */
[----:B------:R-:W-:Y:S05]  /*02d0*/  BRA.U !UP0, `(.L_x_0) ;  /* 0x0000000908507547 */ /* 0x000fea000b800000 */
[----:B------:R-:W1:Y:S01]  /*02e0*/  S2UR UR7, SR_CgaCtaId ;  /* 0x00000000000779c3 */ /* 0x000e620000008800 */
[----:B------:R-:W-:Y:S01]  /*02f0*/  UMOV UR5, 0x400 ;  /* 0x0000040000057882 */ /* 0x000fe20000000000 */
[C---:B------:R-:W-:Y:S01]  /*0300*/  LEA R8, R7.reuse, R0, 0x4 ;  /* 0x0000000007087211 */ /* 0x040fe200078e20ff */
[----:B------:R-:W-:Y:S01]  /*0310*/  UIADD3 UR6, UPT, UPT, UR5, 0x1000, URZ ;  /* 0x0000100005067890 */ /* 0x000fe2000fffe0ff */
[----:B------:R-:W-:Y:S01]  /*0320*/  SHF.L.U32 R7, R7, 0x6, RZ ;  /* 0x0000000607077819 */ /* 0x000fe200000006ff */
[----:B------:R-:W-:Y:S01]  /*0330*/  IMAD.MOV.U32 R82, RZ, RZ, RZ ;  /* 0x000000ffff527224 */ /* 0x000fe200078e00ff */
[----:B------:R-:W-:Y:S02]  /*0340*/  LOP3.LUT R6, R0, 0x7, RZ, 0xc0, !PT ;  /* 0x0000000700067812 */ /* 0x000fe400078ec0ff */
[----:B------:R-:W-:Y:S02]  /*0350*/  LOP3.LUT R3, R8, 0x7f, RZ, 0xc0, !PT ;  /* 0x0000007f08037812 */ /* 0x000fe400078ec0ff */
[----:B------:R-:W-:-:S02]  /*0360*/  LEA R0, R0, R7, 0x2 ;  /* 0x0000000700007211 */ /* 0x000fc400078e10ff */
[----:B------:R-:W-:Y:S01]  /*0370*/  LEA.HI R5, R8, UR4, RZ, 0x1d ;  /* 0x0000000408057c11 */ /* 0x000fe2000f8fe8ff */
[----:B------:R-:W-:Y:S01]  /*0380*/  UMOV UR4, URZ ;  /* 0x000000ff00047c82 */ /* 0x000fe20008000000 */
[----:B------:R-:W-:-:S03]  /*0390*/  LEA R4, R84, R3, 0x7 ;  /* 0x0000000354047211 */ /* 0x000fc600078e38ff */
[----:B------:R-:W-:Y:S01]  /*03a0*/  IMAD R2, R5, UR10, R6 ;  /* 0x0000000a05027c24 */ /* 0x000fe2000f8e0206 */
[----:B-1----:R-:W-:Y:S02]  /*03b0*/  ULEA UR5, UR7, UR5, 0x18 ;  /* 0x0000000507057291 */ /* 0x002fe4000f8ec0ff */
[----:B------:R-:W-:-:S04]  /*03c0*/  ULEA UR6, UR7, UR6, 0x18 ;  /* 0x0000000607067291 */ /* 0x000fc8000f8ec0ff */
[C---:B------:R-:W-:Y:S02]  /*03d0*/  IADD3 R3, PT, PT, R0.reuse, UR5, RZ ;  /* 0x0000000500037c10 */ /* 0x040fe4000fffe0ff */
[----:B------:R-:W-:-:S07]  /*03e0*/  IADD3 R0, PT, PT, R0, UR6, RZ ;  /* 0x0000000600007c10 */ /* 0x000fce000fffe0ff */
.L_x_5:
[----:B------:R-:W-:Y:S01]  /*03f0*/  ISETP.GT.U32.AND P0, PT, R8, 0x3ff, PT ;  /* 0x000003ff0800780c */ /* 0x000fe20003f04070 */
[----:B------:R-:W1:Y:S01]  /*0400*/  LDCU UR10, c[0x0][0x380] ;  /* 0x00007000ff0a77ac */ /* 0x000e620008000800 */
[----:B------:R-:W-:Y:S11]  /*0410*/  BSSY.RECONVERGENT B0, `(.L_x_1) ;  /* 0x0000028000007945 */ /* 0x000ff60003800200 */
[----:B------:R-:W-:Y:S05]  /*0420*/  @P0 BRA `(.L_x_2) ;  /* 0x0000000000980947 */ /* 0x000fea0003800000 */
[----:B------:R-:W2:Y:S01]  /*0430*/  LDC R29, c[0x0][0x384] ;  /* 0x0000e100ff1d7b82 */ /* 0x000ea20000000800 */
[----:B------:R-:W3:Y:S01]  /*0440*/  LDCU UR11, c[0x0][0x388] ;  /* 0x00007100ff0b77ac */ /* 0x000ee20008000800 */
[----:B------:R-:W-:Y:S01]  /*0450*/  VIADD R24, R6, UR4 ;  /* 0x0000000406187c36 */ /* 0x000fe20008000000 */
[----:B------:R-:W-:Y:S01]  /*0460*/  LEA.HI R85, R8, UR4, RZ, 0x19 ;  /* 0x0000000408557c11 */ /* 0x000fe2000f8fc8ff */
[----:B------:R-:W-:Y:S01]  /*0470*/  IMAD.MOV.U32 R88, RZ, RZ, R0 ;  /* 0x000000ffff587224 */ /* 0x000fe200078e0000 */
[----:B------:R-:W4:Y:S01]  /*0480*/  LDCU UR7, c[0x0][0x384] ;  /* 0x00007080ff0777ac */ /* 0x000f220008000800 */
[----:B------:R-:W-:Y:S02]  /*0490*/  IADD3 R89, PT, PT, R2, UR4, RZ ;  /* 0x0000000402597c10 */ /* 0x000fe4000fffe0ff */
[----:B------:R-:W0:Y:S01]  /*04a0*/  LDC R30, c[0x0][0x388] ;  /* 0x0000e200ff1e7b82 */ /* 0x000e220000000800 */
[----:B------:R-:W-:Y:S02]  /*04b0*/  MOV R90, R5 ;  /* 0x00000005005a7202 */ /* 0x000fe40000000f00 */
[----:B------:R-:W-:-:S02]  /*04c0*/  MOV R31, R3 ;  /* 0x00000003001f7202 */ /* 0x000fc40000000f00 */
[----:B------:R-:W-:Y:S02]  /*04d0*/  MOV R86, R8 ;  /* 0x0000000800567202 */ /* 0x000fe40000000f00 */
[----:B---3--:R-:W-:Y:S01]  /*04e0*/  ISETP.GE.AND P2, PT, R24, UR11, PT ;  /* 0x0000000b18007c0c */ /* 0x008fe2000bf46270 */
[----:B----4-:R-:W-:-:S12]  /*04f0*/  IMAD R87, R85, UR7, R4 ;  /* 0x0000000755577c24 */ /* 0x010fd8000f8e0204 */
.L_x_3:
[----:B------:R-:W-:Y:S01]  /*0500*/  LOP3.LUT R25, R86, 0x7f, RZ, 0xc0, !PT ;  /* 0x0000007f56197812 */ /* 0x000fe200078ec0ff */
[----:B------:R-:W-:Y:S01]  /*0510*/  HFMA2 R28, -RZ, RZ, 0, 0 ;  /* 0x00000000ff1c7431 */ /* 0x000fe200000001ff */
[----:B-1----:R-:W-:Y:S01]  /*0520*/  ISETP.GE.OR P1, PT, R90, UR10, P2 ;  /* 0x0000000a5a007c0c */ /* 0x002fe20009726670 */
[----:B------:R-:W-:Y:S01]  /*0530*/  IMAD.MOV.U32 R91, RZ, RZ, RZ ;  /* 0x000000ffff5b7224 */ /* 0x000fe200078e00ff */
[----:B------:R-:W-:-:S04]  /*0540*/  LEA R24, R84, R25, 0x7 ;  /* 0x0000001954187211 */ /* 0x000fc800078e38ff */
[----:B--2---:R-:W-:-:S04]  /*0550*/  ISETP.GE.AND P0, PT, R24, R29, PT ;  /* 0x0000001d1800720c */ /* 0x004fc80003f06270 */
[----:B0-----:R-:W-:-:S03]  /*0560*/  ISETP.GE.OR P0, PT, R85, R30, P0 ;  /* 0x0000001e5500720c */ /* 0x001fc60000706670 */
[----:B------:R-:W0:Y:S10]  /*0570*/  @!P1 LDC.64 R26, c[0x0][0x390] ;  /* 0x0000e400ff1a9b82 */ /* 0x000e340000000a00 */
[----:B------:R-:W1:Y:S01]  /*0580*/  @!P0 LDC.64 R24, c[0x0][0x398] ;  /* 0x0000e600ff188b82 */ /* 0x000e620000000a00 */
[----:B0-----:R-:W-:-:S05]  /*0590*/  @!P1 IMAD.WIDE.U32 R26, R89, 0x4, R26 ;  /* 0x00000004591a9825 */ /* 0x001fca00078e001a */
[----:B------:R-:W2:Y:S01]  /*05a0*/  @!P1 LDG.E R28, desc[UR8][R26.64] ;  /* 0x000000081a1c9981 */ /* 0x000ea2000c1e1900 */
[----:B-1----:R-:W-:-:S05]  /*05b0*/  @!P0 IMAD.WIDE R24, R87, 0x4, R24 ;  /* 0x0000000457188825 */ /* 0x002fca00078e0218 */
[----:B------:R-:W3:Y:S01]  /*05c0*/  @!P0 LDG.E R91, desc[UR8][R24.64] ;  /* 0x00000008185b8981 */ /* 0x000ee2000c1e1900 */
[C---:B------:R-:W-:Y:S02]  /*05d0*/  ISETP.GE.U32.AND P0, PT, R86.reuse, 0x300, PT ;  /* 0x000003005600780c */ /* 0x040fe40003f06070 */
[----:B------:R-:W-:Y:S01]  /*05e0*/  IADD3 R92, PT, PT, R86, 0x100, RZ ;  /* 0x00000100565c7810 */ /* 0x000fe20007ffe0ff */
[----:B------:R-:W-:Y:S01]  /*05f0*/  IMAD R89, R30, 0x20, R89 ;  /* 0x000000201e597824 */ /* 0x000fe200078e0259 */
[----:B------:R-:W-:Y:S02]  /*0600*/  IADD3 R90, PT, PT, R90, 0x20, RZ ;  /* 0x000000205a5a7810 */ /* 0x000fe40007ffe0ff */
[----:B------:R-:W-:Y:S02]  /*0610*/  MOV R86, R92 ;  /* 0x0000005c00567202 */ /* 0x000fe40000000f00 */
[----:B------:R-:W-:Y:S02]  /*0620*/  IADD3 R85, PT, PT, R85, 0x2, RZ ;  /* 0x0000000255557810 */ /* 0x000fe40007ffe0ff */
[----:B------:R-:W-:Y:S01]  /*0630*/  LEA R87, R29, R87, 0x1 ;  /* 0x000000571d577211 */ /* 0x000fe200078e08ff */
[----:B--2---:R0:W-:Y:S04]  /*0640*/  STS [R31], R28 ;  /* 0x0000001c1f007388 */ /* 0x0041e80000000800 */
[----:B---3--:R1:W-:Y:S01]  /*0650*/  STS [R88], R91 ;  /* 0x0000005b58007388 */ /* 0x0083e20000000800 */
[----:B0-----:R-:W-:Y:S01]  /*0660*/  IADD3 R31, PT, PT, R31, 0x400, RZ ;  /* 0x000004001f1f7810 */ /* 0x001fe20007ffe0ff */
[----:B-1----:R-:W-:Y:S01]  /*0670*/  VIADD R88, R88, 0x400 ;  /* 0x0000040058587836 */ /* 0x002fe20000000000 */
[----:B------:R-:W-:Y:S06]  /*0680*/  @!P0 BRA `(.L_x_3) ;  /* 0xfffffffc009c8947 */ /* 0x000fec000383ffff */
.L_x_2:
[----:B01----:R-:W-:Y:S05]  /*0690*/  BSYNC.RECONVERGENT B0 ;  /* 0x0000000000007941 */ /* 0x003fea0003800200 */
.L_x_1:
[----:B------:R-:W-:Y:S01]  /*06a0*/  BAR.SYNC.DEFER_BLOCKING 0x0 ;  /* 0x0000000000007b1d */ /* 0x000fe20000010000 */
[----:B------:R-:W-:-:S07]  /*06b0*/  HFMA2 R86, -RZ, RZ, 0, 0 ;  /* 0x00000000ff567431 */ /* 0x000fce00000001ff */
.L_x_4:
[----:B------:R-:W-:Y:S02]  /*06c0*/  IADD3 R24, PT, PT, R7, R86, RZ ;  /* 0x0000005607187210 */ /* 0x000fe40007ffe0ff */
[C---:B------:R-:W-:Y:S01]  /*06d0*/  LEA R25, R86.reuse, R13, 0x7 ;  /* 0x0000000d56197211 */ /* 0x040fe200078e38ff */
[----:B------:R-:W-:Y:S01]  /*06e0*/  VIADD R86, R86, 0x1 ;  /* 0x0000000156567836 */ /* 0x000fe20000000000 */
[----:B------:R-:W-:Y:S02]  /*06f0*/  LEA R92, R24, UR5, 0x2 ;  /* 0x00000005185c7c11 */ /* 0x000fe4000f8e10ff */
[----:B------:R-:W-:Y:S02]  /*0700*/  LEA R28, R25, UR6, 0x2 ;  /* 0x00000006191c7c11 */ /* 0x000fe4000f8e10ff */
[----:B------:R-:W-:Y:S01]  /*0710*/  ISETP.NE.AND P0, PT, R86, 0x8, PT ;  /* 0x000000085600780c */ /* 0x000fe20003f05270 */
[----:B------:R-:W-:Y:S04]  /*0720*/  LDS R88, [R92] ;  /* 0x000000005c587984 */ /* 0x000fe80000000800 */
[----:B------:R-:W0:Y:S04]  /*0730*/  LDS.128 R24, [R28] ;  /* 0x000000001c187984 */ /* 0x000e280000000c00 */
[----:B------:R-:W1:Y:S04]  /*0740*/  LDS R85, [R92+0x20] ;  /* 0x000020005c557984 */ /* 0x000e680000000800 */
[----:B------:R-:W2:Y:S04]  /*0750*/  LDS R87, [R92+0x40] ;  /* 0x000040005c577984 */ /* 0x000ea80000000800 */
[----:B------:R-:W3:Y:S04]  /*0760*/  LDS R89, [R92+0x60] ;  /* 0x000060005c597984 */ /* 0x000ee80000000800 */
[----:B------:R-:W4:Y:S04]  /*0770*/  LDS R91, [R92+0x80] ;  /* 0x000080005c5b7984 */ /* 0x000f280000000800 */
[----:B------:R-:W5:Y:S04]  /*0780*/  LDS R93, [R92+0xa0] ;  /* 0x0000a0005c5d7984 */ /* 0x000f680000000800 */
[----:B------:R-:W5:Y:S04]  /*0790*/  LDS R90, [R92+0xc0] ;  /* 0x0000c0005c5a7984 */ /* 0x000f680000000800 */
[----:B------:R-:W5:Y:S04]  /*07a0*/  LDS R92, [R92+0xe0] ;  /* 0x0000e0005c5c7984 */ /* 0x000f680000000800 */
[----:B------:R-:W5:Y:S01]  /*07b0*/  LDS.128 R28, [R28+0x10] ;  /* 0x000010001c1c7984 */ /* 0x000f620000000c00 */
[C---:B0-----:R-:W-:Y:S01]  /*07c0*/  FFMA R11, R88.reuse, R24, R11 ;  /* 0x00000018580b7223 */ /* 0x041fe2000000000b */
[C---:B------:R-:W-:Y:S01]  /*07d0*/  FFMA R12, R88.reuse, R25, R12 ;  /* 0x00000019580c7223 */ /* 0x040fe2000000000c */
[CC--:B------:R-:W-:Y:S01]  /*07e0*/  FFMA R15, R88.reuse, R26.reuse, R15 ;  /* 0x0000001a580f7223 */ /* 0x0c0fe2000000000f */
[----:B------:R-:W-:Y:S01]  /*07f0*/  FFMA R14, R88, R27, R14 ;  /* 0x0000001b580e7223 */ /* 0x000fe2000000000e */
[C---:B-1----:R-:W-:Y:S01]  /*0800*/  FFMA R21, R24.reuse, R85, R21 ;  /* 0x0000005518157223 */ /* 0x042fe20000000015 */
[C---:B------:R-:W-:Y:S01]  /*0810*/  FFMA R20, R85.reuse, R25, R20 ;  /* 0x0000001955147223 */ /* 0x040fe20000000014 */
[CC--:B------:R-:W-:Y:S01]  /*0820*/  FFMA R23, R85.reuse, R26.reuse, R23 ;  /* 0x0000001a55177223 */ /* 0x0c0fe20000000017 */
[----:B------:R-:W-:Y:S01]  /*0830*/  FFMA R22, R85, R27, R22 ;  /* 0x0000001b55167223 */ /* 0x000fe20000000016 */
[C---:B--2---:R-:W-:Y:S01]  /*0840*/  FFMA R37, R24.reuse, R87, R37 ;  /* 0x0000005718257223 */ /* 0x044fe20000000025 */
[C---:B------:R-:W-:Y:S01]  /*0850*/  FFMA R36, R87.reuse, R25, R36 ;  /* 0x0000001957247223 */ /* 0x040fe20000000024 */
[CC--:B------:R-:W-:Y:S01]  /*0860*/  FFMA R39, R87.reuse, R26.reuse, R39 ;  /* 0x0000001a57277223 */ /* 0x0c0fe20000000027 */
[----:B------:R-:W-:Y:S01]  /*0870*/  FFMA R38, R87, R27, R38 ;  /* 0x0000001b57267223 */ /* 0x000fe20000000026 */
[C---:B---3--:R-:W-:Y:S01]  /*0880*/  FFMA R45, R24.reuse, R89, R45 ;  /* 0x00000059182d7223 */ /* 0x048fe2000000002d */
[C---:B------:R-:W-:Y:S01]  /*0890*/  FFMA R44, R89.reuse, R25, R44 ;  /* 0x00000019592c7223 */ /* 0x040fe2000000002c */
[CC--:B------:R-:W-:Y:S01]  /*08a0*/  FFMA R47, R89.reuse, R26.reuse, R47 ;  /* 0x0000001a592f7223 */ /* 0x0c0fe2000000002f */
[----:B------:R-:W-:Y:S01]  /*08b0*/  FFMA R46, R89, R27, R46 ;  /* 0x0000001b592e7223 */ /* 0x000fe2000000002e */
[C---:B----4-:R-:W-:Y:S01]  /*08c0*/  FFMA R53, R24.reuse, R91, R53 ;  /* 0x0000005b18357223 */ /* 0x050fe20000000035 */
[C---:B------:R-:W-:Y:S01]  /*08d0*/  FFMA R52, R91.reuse, R25, R52 ;  /* 0x000000195b347223 */ /* 0x040fe20000000034 */
[CC--:B------:R-:W-:Y:S01]  /*08e0*/  FFMA R55, R91.reuse, R26.reuse, R55 ;  /* 0x0000001a5b377223 */ /* 0x0c0fe20000000037 */
[----:B------:R-:W-:Y:S01]  /*08f0*/  FFMA R54, R91, R27, R54 ;  /* 0x0000001b5b367223 */ /* 0x000fe20000000036 */
[C---:B-----5:R-:W-:Y:S01]  /*0900*/  FFMA R61, R24.reuse, R93, R61 ;  /* 0x0000005d183d7223 */ /* 0x060fe2000000003d */
[C---:B------:R-:W-:Y:S01]  /*0910*/  FFMA R60, R93.reuse, R25, R60 ;  /* 0x000000195d3c7223 */ /* 0x040fe2000000003c */
[C---:B------:R-:W-:Y:S01]  /*0920*/  FFMA R63, R93.reuse, R26, R63 ;  /* 0x0000001a5d3f7223 */ /* 0x040fe2000000003f */
[----:B------:R-:W-:Y:S01]  /*0930*/  FFMA R62, R93, R27, R62 ;  /* 0x0000001b5d3e7223 */ /* 0x000fe2000000003e */
[----:B------:R-:W-:Y:S01]  /*0940*/  FFMA R69, R24, R90, R69 ;  /* 0x0000005a18457223 */ /* 0x000fe20000000045 */
[C---:B------:R-:W-:Y:S01]  /*0950*/  FFMA R68, R90.reuse, R25, R68 ;  /* 0x000000195a447223 */ /* 0x040fe20000000044 */
[C---:B------:R-:W-:Y:S01]  /*0960*/  FFMA R71, R90.reuse, R26, R71 ;  /* 0x0000001a5a477223 */ /* 0x040fe20000000047 */
[----:B------:R-:W-:Y:S01]  /*0970*/  FFMA R70, R90, R27, R70 ;  /* 0x0000001b5a467223 */ /* 0x000fe20000000046 */
[----:B------:R-:W-:Y:S01]  /*0980*/  FFMA R77, R24, R92, R77 ;  /* 0x0000005c184d7223 */ /* 0x000fe2000000004d */
[C---:B------:R-:W-:Y:S01]  /*0990*/  FFMA R76, R92.reuse, R25, R76 ;  /* 0x000000195c4c7223 */ /* 0x040fe2000000004c */
[C---:B------:R-:W-:Y:S01]  /*09a0*/  FFMA R79, R92.reuse, R26, R79 ;  /* 0x0000001a5c4f7223 */ /* 0x040fe2000000004f */
[----:B------:R-:W-:Y:S01]  /*09b0*/  FFMA R78, R92, R27, R78 ;  /* 0x0000001b5c4e7223 */ /* 0x000fe2000000004e */
[C---:B------:R-:W-:Y:S01]  /*09c0*/  FFMA R17, R88.reuse, R28, R17 ;  /* 0x0000001c58117223 */ /* 0x040fe20000000011 */
[C---:B------:R-:W-:Y:S01]  /*09d0*/  FFMA R16, R88.reuse, R29, R16 ;  /* 0x0000001d58107223 */ /* 0x040fe20000000010 */
[CC--:B------:R-:W-:Y:S01]  /*09e0*/  FFMA R19, R88.reuse, R30.reuse, R19 ;  /* 0x0000001e58137223 */ /* 0x0c0fe20000000013 */
        /* <DEDUP_REMOVED lines=29> */
[----:B------:R-:W-:Y:S06]  /*0bc0*/  @P0 BRA `(.L_x_4) ;  /* 0xfffffff800bc0947 */ /* 0x000fec000383ffff */
[----:B------:R-:W0:Y:S01]  /*0bd0*/  LDCU UR7, c[0x0][0x388] ;  /* 0x00007100ff0777ac */ /* 0x000e220008000800 */
[----:B------:R-:W-:-:S04]  /*0be0*/  UIADD3 UR4, UPT, UPT, UR4, 0x8, URZ ;  /* 0x0000000804047890 */ /* 0x000fc8000fffe0ff */
[----:B0-----:R-:W-:Y:S01]  /*0bf0*/  UISETP.GE.AND UP0, UPT, UR4, UR7, UPT ;  /* 0x000000070400728c */ /* 0x001fe2000bf06270 */
[----:B------:R-:W-:Y:S08]  /*0c00*/  BAR.SYNC.DEFER_BLOCKING 0x0 ;  /* 0x0000000000007b1d */ /* 0x000ff00000010000 */
[----:B------:R-:W-:Y:S05]  /*0c10*/  BRA.U !UP0, `(.L_x_5) ;  /* 0xfffffff508f47547 */ /* 0x000fea000b83ffff */
.L_x_0:
[----:B------:R-:W1:Y:S01]  /*0c20*/  LDCU UR6, c[0x0][0x380] ;  /* 0x00007000ff0677ac */ /* 0x000e620008000800 */
[----:B------:R-:W-:Y:S01]  /*0c30*/  BSSY.RECONVERGENT B0, `(.L_x_6) ;  /* 0x0000050000007945 */ /* 0x000fe20003800200 */
[C---:B------:R-:W-:Y:S02]  /*0c40*/  IADD3 R7, PT, PT, R10.reuse, 0x1, RZ ;  /* 0x000000010a077810 */ /* 0x040fe40007ffe0ff */
[C---:B------:R-:W-:Y:S02]  /*0c50*/  IADD3 R6, PT, PT, R10.reuse, 0x2, RZ ;  /* 0x000000020a067810 */ /* 0x040fe40007ffe0ff */
[----:B-1----:R-:W-:-:S13]  /*0c60*/  ISETP.GE.AND P0, PT, R10, UR6, PT ;  /* 0x000000060a007c0c */ /* 0x002fda000bf06270 */
[----:B------:R-:W-:Y:S05]  /*0c70*/  @P0 BRA `(.L_x_7) ;  /* 0x00000004002c0947 */ /* 0x000fea0003800000 */
[----:B------:R-:W1:Y:S01]  /*0c80*/  LDCU UR7, c[0x0][0x384] ;  /* 0x00007080ff0777ac */ /* 0x000e620008000800 */
[----:B------:R-:W2:Y:S01]  /*0c90*/  LDCU.64 UR4, c[0x0][0x3a8] ;  /* 0x00007500ff0477ac */ /* 0x000ea20008000a00 */
[----:B-1----:R-:W-:Y:S01]  /*0ca0*/  ISETP.GE.AND P3, PT, R9, UR7, PT ;  /* 0x0000000709007c0c */ /* 0x002fe2000bf66270 */
[----:B------:R-:W-:-:S12]  /*0cb0*/  IMAD R0, R10, UR7, RZ ;  /* 0x000000070a007c24 */ /* 0x000fd8000f8e02ff */
[----:B------:R-:W1:Y:S01]  /*0cc0*/  @!P3 LDC.64 R4, c[0x0][0x3a8] ;  /* 0x0000ea00ff04bb82 */ /* 0x000e620000000a00 */
[----:B------:R-:W-:-:S07]  /*0cd0*/  @!P3 IADD3 R3, PT, PT, R9, R0, RZ ;  /* 0x000000000903b210 */ /* 0x000fce0007ffe0ff */
[----:B------:R-:W3:Y:S08]  /*0ce0*/  @!P3 LDC R27, c[0x0][0x3a0] ;  /* 0x0000e800ff1bbb82 */ /* 0x000ef00000000800 */
[----:B------:R-:W4:Y:S01]  /*0cf0*/  @!P3 LDC R26, c[0x0][0x38c] ;  /* 0x0000e300ff1abb82 */ /* 0x000f220000000800 */
[----:B-1----:R-:W-:-:S05]  /*0d00*/  @!P3 IMAD.WIDE R4, R3, 0x4, R4 ;  /* 0x000000040304b825 */ /* 0x002fca00078e0204 */
[----:B0-----:R-:W3:Y:S01]  /*0d10*/  @!P3 LDG.E R2, desc[UR8][R4.64] ;  /* 0x000000080402b981 */ /* 0x001ee2000c1e1900 */
[----:B------:R-:W-:Y:S01]  /*0d20*/  SHF.R.S32.HI R25, RZ, 0x1f, R9 ;  /* 0x0000001fff197819 */ /* 0x000fe20000011409 */
[C---:B------:R-:W-:Y:S01]  /*0d30*/  VIADD R3, R9.reuse, 0x1 ;  /* 0x0000000109037836 */ /* 0x040fe20000000000 */
[C---:B------:R-:W-:Y:S02]  /*0d40*/  IADD3 R24, P4, PT, R9.reuse, R0, RZ ;  /* 0x0000000009187210 */ /* 0x040fe40007f9e0ff */
[C---:B------:R-:W-:Y:S02]  /*0d50*/  IADD3 R13, PT, PT, R9.reuse, 0x3, RZ ;  /* 0x00000003090d7810 */ /* 0x040fe40007ffe0ff */
[----:B------:R-:W-:Y:S02]  /*0d60*/  LEA.HI.X.SX32 R25, R0, R25, 0x1, P4 ;  /* 0x0000001900197211 */ /* 0x000fe400020f0eff */
[----:B------:R-:W-:Y:S02]  /*0d70*/  IADD3 R8, PT, PT, R9, 0x2, RZ ;  /* 0x0000000209087810 */ /* 0x000fe40007ffe0ff */
[----:B------:R-:W-:Y:S01]  /*0d80*/  ISETP.GE.AND P2, PT, R13, UR7, PT ;  /* 0x000000070d007c0c */ /* 0x000fe2000bf46270 */
[----:B------:R-:W-:Y:S01]  /*0d90*/  VIADD R13, R9, 0x5 ;  /* 0x00000005090d7836 */ /* 0x000fe20000000000 */
[----:B------:R-:W-:-:S02]  /*0da0*/  ISETP.GE.AND P1, PT, R8, UR7, PT ;  /* 0x0000000708007c0c */ /* 0x000fc4000bf26270 */
[----:B------:R-:W-:Y:S02]  /*0db0*/  IADD3 R8, PT, PT, R9, 0x4, RZ ;  /* 0x0000000409087810 */ /* 0x000fe40007ffe0ff */
[----:B------:R-:W-:Y:S02]  /*0dc0*/  ISETP.GE.AND P0, PT, R3, UR7, PT ;  /* 0x0000000703007c0c */ /* 0x000fe4000bf06270 */
[----:B------:R-:W-:-:S05]  /*0dd0*/  ISETP.GE.AND P5, PT, R13, UR7, PT ;  /* 0x000000070d007c0c */ /* 0x000fca000bfa6270 */
[----:B------:R-:W0:Y:S08]  /*0de0*/  @!P2 LDC R86, c[0x0][0x3a0] ;  /* 0x0000e800ff56ab82 */ /* 0x000e300000000800 */
[----:B------:R-:W1:Y:S08]  /*0df0*/  @!P1 LDC R31, c[0x0][0x3a0] ;  /* 0x0000e800ff1f9b82 */ /* 0x000e700000000800 */
[----:B------:R-:W5:Y:S08]  /*0e00*/  @!P5 LDC R88, c[0x0][0x3a0] ;  /* 0x0000e800ff58db82 */ /* 0x000f700000000800 */
[----:B------:R-:W5:Y:S08]  /*0e10*/  @!P1 LDC R84, c[0x0][0x38c] ;  /* 0x0000e300ff549b82 */ /* 0x000f700000000800 */
[----:B------:R-:W5:Y:S01]  /*0e20*/  @!P0 LDC R30, c[0x0][0x38c] ;  /* 0x0000e300ff1e8b82 */ /* 0x000f620000000800 */
[----:B---3--:R-:W-:Y:S01]  /*0e30*/  @!P3 FMUL R0, R2, R27 ;  /* 0x0000001b0200b220 */ /* 0x008fe20000400000 */
[----:B--2---:R-:W-:-:S03]  /*0e40*/  LEA R2, P4, R24, UR4, 0x2 ;  /* 0x0000000418027c11 */ /* 0x004fc6000f8810ff */
[----:B----4-:R-:W-:Y:S01]  /*0e50*/  @!P3 FFMA R11, R11, R26, R0 ;  /* 0x0000001a0b0bb223 */ /* 0x010fe20000000000 */
[----:B------:R-:W-:Y:S02]  /*0e60*/  IADD3 R0, PT, PT, R9, 0x6, RZ ;  /* 0x0000000609007810 */ /* 0x000fe40007ffe0ff */
[----:B------:R-:W-:Y:S02]  /*0e70*/  LEA.HI.X R3, R24, UR5, R25, 0x2, P4 ;  /* 0x0000000518037c11 */ /* 0x000fe4000a0f1419 */
[----:B------:R2:W-:Y:S01]  /*0e80*/  @!P3 STG.E desc[UR8][R4.64], R11 ;  /* 0x0000000b0400b986 */ /* 0x0005e2000c101908 */
[----:B------:R-:W-:Y:S01]  /*0e90*/  ISETP.GE.AND P4, PT, R8, UR7, PT ;  /* 0x0000000708007c0c */ /* 0x000fe2000bf86270 */
[----:B------:R-:W3:Y:S01]  /*0ea0*/  @!P0 LDC R25, c[0x0][0x3a0] ;  /* 0x0000e800ff198b82 */ /* 0x000ee20000000800 */
[----:B------:R-:W-:Y:S01]  /*0eb0*/  ISETP.GE.AND P3, PT, R0, UR7, PT ;  /* 0x0000000700007c0c */ /* 0x000fe2000bf66270 */
[----:B------:R-:W1:Y:S04]  /*0ec0*/  @!P1 LDG.E R26, desc[UR8][R2.64+0x8] ;  /* 0x00000808021a9981 */ /* 0x000e68000c1e1900 */
[----:B------:R-:W0:Y:S04]  /*0ed0*/  @!P2 LDG.E R27, desc[UR8][R2.64+0xc] ;  /* 0x00000c08021ba981 */ /* 0x000e28000c1e1900 */
[----:B------:R-:W5:Y:S01]  /*0ee0*/  @!P5 LDG.E R29, desc[UR8][R2.64+0x14] ;  /* 0x00001408021dd981 */ /* 0x000f62000c1e1900 */
[----:B--2---:R-:W2:Y:S03]  /*0ef0*/  @!P2 LDC R11, c[0x0][0x38c] ;  /* 0x0000e300ff0bab82 */ /* 0x004ea60000000800 */
[----:B------:R-:W4:Y:S04]  /*0f00*/  @!P4 LDG.E R28, desc[UR8][R2.64+0x10] ;  /* 0x00001008021cc981 */ /* 0x000f28000c1e1900 */
[----:B------:R-:W3:Y:S01]  /*0f10*/  @!P3 LDG.E R8, desc[UR8][R2.64+0x18] ;  /* 0x000018080208b981 */ /* 0x000ee2000c1e1900 */
[----:B------:R-:W4:Y:S03]  /*0f20*/  @!P4 LDC R85, c[0x0][0x3a0] ;  /* 0x0000e800ff55cb82 */ /* 0x000f260000000800 */
[----:B------:R-:W2:Y:S05]  /*0f30*/  @!P0 LDG.E R24, desc[UR8][R2.64+0x4] ;  /* 0x0000040802188981 */ /* 0x000eaa000c1e1900 */
[----:B------:R-:W3:Y:S08]  /*0f40*/  @!P3 LDC R13, c[0x0][0x3a0] ;  /* 0x0000e800ff0dbb82 */ /* 0x000ef00000000800 */
[----:B------:R-:W2:Y:S08]  /*0f50*/  @!P4 LDC R4, c[0x0][0x38c] ;  /* 0x0000e300ff04cb82 */ /* 0x000eb00000000800 */
[----:B------:R-:W2:Y:S08]  /*0f60*/  @!P5 LDC R5, c[0x0][0x38c] ;  /* 0x0000e300ff05db82 */ /* 0x000eb00000000800 */
[----:B------:R-:W2:Y:S01]  /*0f70*/  @!P3 LDC R0, c[0x0][0x38c] ;  /* 0x0000e300ff00bb82 */ /* 0x000ea20000000800 */
[----:B-1----:R-:W-:Y:S01]  /*0f80*/  @!P1 FMUL R26, R26, R31 ;  /* 0x0000001f1a1a9220 */ /* 0x002fe20000400000 */
[----:B0-----:R-:W-:Y:S01]  /*0f90*/  @!P2 FMUL R27, R27, R86 ;  /* 0x000000561b1ba220 */ /* 0x001fe20000400000 */
[----:B-----5:R-:W-:Y:S01]  /*0fa0*/  @!P5 FMUL R29, R29, R88 ;  /* 0x000000581d1dd220 */ /* 0x020fe20000400000 */
[----:B----4-:R-:W-:Y:S01]  /*0fb0*/  @!P4 FMUL R28, R28, R85 ;  /* 0x000000551c1cc220 */ /* 0x010fe20000400000 */
[----:B---3--:R-:W-:Y:S01]  /*0fc0*/  @!P3 FMUL R8, R8, R13 ;  /* 0x0000000d0808b220 */ /* 0x008fe20000400000 */
[----:B------:R-:W-:Y:S01]  /*0fd0*/  @!P1 FFMA R15, R15, R84, R26 ;  /* 0x000000540f0f9223 */ /* 0x000fe2000000001a */
[----:B--2---:R-:W-:Y:S01]  /*0fe0*/  @!P2 FFMA R11, R14, R11, R27 ;  /* 0x0000000b0e0ba223 */ /* 0x004fe2000000001b */
[----:B------:R-:W-:Y:S01]  /*0ff0*/  @!P4 FFMA R17, R17, R4, R28 ;  /* 0x000000041111c223 */ /* 0x000fe2000000001c */
[----:B------:R-:W-:Y:S01]  /*1000*/  @!P0 FMUL R25, R24, R25 ;  /* 0x0000001918198220 */ /* 0x000fe20000400000 */
[----:B------:R-:W-:Y:S01]  /*1010*/  @!P5 FFMA R5, R16, R5, R29 ;  /* 0x000000051005d223 */ /* 0x000fe2000000001d */
[----:B------:R-:W-:Y:S01]  /*1020*/  @!P3 FFMA R19, R19, R0, R8 ;  /* 0x000000001313b223 */ /* 0x000fe20000000008 */
[----:B------:R1:W-:Y:S01]  /*1030*/  @!P1 STG.E desc[UR8][R2.64+0x8], R15 ;  /* 0x0000080f02009986 */ /* 0x0003e2000c101908 */
[----:B------:R-:W-:Y:S01]  /*1040*/  @!P0 FFMA R25, R12, R30, R25 ;  /* 0x0000001e0c198223 */ /* 0x000fe20000000019 */
[----:B------:R-:W-:-:S02]  /*1050*/  IADD3 R0, PT, PT, R9, 0x7, RZ ;  /* 0x0000000709007810 */ /* 0x000fc40007ffe0ff */
[----:B------:R1:W-:Y:S04]  /*1060*/  @!P2 STG.E desc[UR8][R2.64+0xc], R11 ;  /* 0x00000c0b0200a986 */ /* 0x0003e8000c101908 */
[----:B------:R1:W-:Y:S04]  /*1070*/  @!P4 STG.E desc[UR8][R2.64+0x10], R17 ;  /* 0x000010110200c986 */ /* 0x0003e8000c101908 */
[----:B------:R1:W-:Y:S04]  /*1080*/  @!P5 STG.E desc[UR8][R2.64+0x14], R5 ;  /* 0x000014050200d986 */ /* 0x0003e8000c101908 */
[----:B------:R1:W-:Y:S04]  /*1090*/  @!P3 STG.E desc[UR8][R2.64+0x18], R19 ;  /* 0x000018130200b986 */ /* 0x0003e8000c101908 */
[----:B------:R1:W-:Y:S01]  /*10a0*/  @!P0 STG.E desc[UR8][R2.64+0x4], R25 ;  /* 0x0000041902008986 */ /* 0x0003e2000c101908 */
[----:B------:R-:W-:-:S13]  /*10b0*/  ISETP.GE.AND P0, PT, R0, UR7, PT ;  /* 0x0000000700007c0c */ /* 0x000fda000bf06270 */
[----:B-1----:R-:W-:Y:S05]  /*10c0*/  @P0 BRA `(.L_x_7) ;  /* 0x0000000000180947 */ /* 0x002fea0003800000 */
[----:B------:R-:W2:Y:S01]  /*10d0*/  LDG.E R0, desc[UR8][R2.64+0x1c] ;  /* 0x00001c0802007981 */ /* 0x000ea2000c1e1900 */
[----:B------:R-:W2:Y:S01]  /*10e0*/  LDCU UR4, c[0x0][0x3a0] ;  /* 0x00007400ff0477ac */ /* 0x000ea20008000800 */
[----:B------:R-:W0:Y:S01]  /*10f0*/  LDCU UR5, c[0x0][0x38c] ;  /* 0x00007180ff0577ac */ /* 0x000e220008000800 */
[----:B--2---:R-:W-:-:S04]  /*1100*/  FMUL R5, R0, UR4 ;  /* 0x0000000400057c20 */ /* 0x004fc80008400000 */
[----:B0-----:R-:W-:-:S05]  /*1110*/  FFMA R5, R18, UR5, R5 ;  /* 0x0000000512057c23 */ /* 0x001fca0008000005 */
[----:B------:R1:W-:Y:S02]  /*1120*/  STG.E desc[UR8][R2.64+0x1c], R5 ;  /* 0x00001c0502007986 */ /* 0x0003e4000c101908 */
.L_x_7:
[----:B0-----:R-:W-:Y:S05]  /*1130*/  BSYNC.RECONVERGENT B0 ;  /* 0x0000000000007941 */ /* 0x001fea0003800200 */
.L_x_6:
[----:B------:R-:W-:Y:S01]  /*1140*/  ISETP.GE.AND P6, PT, R7, UR6, PT ;  /* 0x0000000607007c0c */ /* 0x000fe2000bfc6270 */
[C---:B------:R-:W-:Y:S01]  /*1150*/  VIADD R11, R10.reuse, 0x4 ;  /* 0x000000040a0b7836 */ /* 0x040fe20000000000 */
[C---:B------:R-:W-:Y:S01]  /*1160*/  IADD3 R12, PT, PT, R10.reuse, 0x3, RZ ;  /* 0x000000030a0c7810 */ /* 0x040fe20007ffe0ff */
[----:B------:R-:W-:Y:S01]  /*1170*/  BSSY.RECONVERGENT B0, `(.L_x_8) ;  /* 0x0000056000007945 */ /* 0x000fe20003800200 */
[C---:B------:R-:W-:Y:S02]  /*1180*/  IADD3 R8, PT, PT, R10.reuse, 0x5, RZ ;  /* 0x000000050a087810 */ /* 0x040fe40007ffe0ff */
[C---:B------:R-:W-:Y:S02]  /*1190*/  IADD3 R0, PT, PT, R10.reuse, 0x6, RZ ;  /* 0x000000060a007810 */ /* 0x040fe40007ffe0ff */
[----:B------:R-:W-:Y:S02]  /*11a0*/  IADD3 R10, PT, PT, R10, 0x7, RZ ;  /* 0x000000070a0a7810 */ /* 0x000fe40007ffe0ff */
[----:B------:R-:W-:-:S02]  /*11b0*/  ISETP.GE.AND P5, PT, R6, UR6, PT ;  /* 0x0000000606007c0c */ /* 0x000fc4000bfa6270 */
[----:B------:R-:W-:Y:S02]  /*11c0*/  ISETP.GE.AND P4, PT, R12, UR6, PT ;  /* 0x000000060c007c0c */ /* 0x000fe4000bf86270 */
[----:B------:R-:W-:Y:S02]  /*11d0*/  ISETP.GE.AND P0, PT, R11, UR6, PT ;  /* 0x000000060b007c0c */ /* 0x000fe4000bf06270 */
[----:B------:R-:W-:Y:S02]  /*11e0*/  ISETP.GE.AND P1, PT, R8, UR6, PT ;  /* 0x0000000608007c0c */ /* 0x000fe4000bf26270 */
[----:B------:R-:W-:Y:S02]  /*11f0*/  ISETP.GE.AND P2, PT, R0, UR6, PT ;  /* 0x0000000600007c0c */ /* 0x000fe4000bf46270 */
[----:B------:R-:W-:Y:S01]  /*1200*/  ISETP.GE.AND P3, PT, R10, UR6, PT ;  /* 0x000000060a007c0c */ /* 0x000fe2000bf66270 */
[----:B------:R-:W-:-:S12]  /*1210*/  @P6 BRA `(.L_x_9) ;  /* 0x00000004002c6947 */ /* 0x000fd80003800000 */
[----:B------:R-:W0:Y:S01]  /*1220*/  LDCU UR4, c[0x0][0x384] ;  /* 0x00007080ff0477ac */ /* 0x000e220008000800 */
[----:B------:R-:W2:Y:S01]  /*1230*/  LDCU.64 UR10, c[0x0][0x3a8] ;  /* 0x00007500ff0a77ac */ /* 0x000ea20008000a00 */
[----:B0-----:R-:W-:Y:S01]  /*1240*/  ISETP.GE.AND P6, PT, R9, UR4, PT ;  /* 0x0000000409007c0c */ /* 0x001fe2000bfc6270 */
[----:B------:R-:W-:-:S12]  /*1250*/  IMAD R4, R7, UR4, RZ ;  /* 0x0000000407047c24 */ /* 0x000fd8000f8e02ff */
[----:B-1----:R-:W0:Y:S01]  /*1260*/  @!P6 LDC.64 R2, c[0x0][0x3a8] ;  /* 0x0000ea00ff02eb82 */ /* 0x002e220000000a00 */
[----:B------:R-:W-:-:S07]  /*1270*/  @!P6 IMAD.IADD R5, R9, 0x1, R4 ;  /* 0x000000010905e824 */ /* 0x000fce00078e0204 */
[----:B------:R-:W1:Y:S08]  /*1280*/  @!P6 LDC R14, c[0x0][0x3a0] ;  /* 0x0000e800ff0eeb82 */ /* 0x000e700000000800 */
[----:B------:R-:W3:Y:S01]  /*1290*/  @!P6 LDC R7, c[0x0][0x38c] ;  /* 0x0000e300ff07eb82 */ /* 0x000ee20000000800 */
[----:B0-----:R-:W-:-:S05]  /*12a0*/  @!P6 IMAD.WIDE R2, R5, 0x4, R2 ;  /* 0x000000040502e825 */ /* 0x001fca00078e0202 */
[----:B------:R-:W1:Y:S02]  /*12b0*/  @!P6 LDG.E R5, desc[UR8][R2.64] ;  /* 0x000000080205e981 */ /* 0x000e64000c1e1900 */
[----:B-1----:R-:W-:-:S04]  /*12c0*/  @!P6 FMUL R14, R5, R14 ;  /* 0x0000000e050ee220 */ /* 0x002fc80000400000 */
[----:B---3--:R-:W-:Y:S01]  /*12d0*/  @!P6 FFMA R21, R21, R7, R14 ;  /* 0x000000071515e223 */ /* 0x008fe2000000000e */
[----:B------:R-:W-:Y:S02]  /*12e0*/  SHF.R.S32.HI R14, RZ, 0x1f, R4 ;  /* 0x0000001fff0e7819 */ /* 0x000fe40000011404 */
[C---:B------:R-:W-:Y:S02]  /*12f0*/  IADD3 R7, PT, PT, R9.reuse, 0x1, RZ ;  /* 0x0000000109077810 */ /* 0x040fe40007ffe0ff */
[----:B------:R0:W-:Y:S01]  /*1300*/  @!P6 STG.E desc[UR8][R2.64], R21 ;  /* 0x000000150200e986 */ /* 0x0001e2000c101908 */
[----:B------:R-:W-:-:S04]  /*1310*/  IADD3 R5, P6, PT, R9, R4, RZ ;  /* 0x0000000409057210 */ /* 0x000fc80007fde0ff */
[----:B------:R-:W-:Y:S02]  /*1320*/  LEA.HI.X.SX32 R14, R9, R14, 0x1, P6 ;  /* 0x0000000e090e7211 */ /* 0x000fe400030f0eff */
[----:B--2---:R-:W-:-:S04]  /*1330*/  LEA R4, P6, R5, UR10, 0x2 ;  /* 0x0000000a05047c11 */ /* 0x004fc8000f8c10ff */
[----:B------:R-:W-:Y:S02]  /*1340*/  LEA.HI.X R5, R5, UR11, R14, 0x2, P6 ;  /* 0x0000000b05057c11 */ /* 0x000fe4000b0f140e */
[----:B------:R-:W-:-:S13]  /*1350*/  ISETP.GE.AND P6, PT, R7, UR4, PT ;  /* 0x0000000407007c0c */ /* 0x000fda000bfc6270 */
[----:B------:R-:W2:Y:S01]  /*1360*/  @!P6 LDG.E R7, desc[UR8][R4.64+0x4] ;  /* 0x000004080407e981 */ /* 0x000ea2000c1e1900 */
[----:B------:R-:W2:Y:S01]  /*1370*/  @!P6 LDC R14, c[0x0][0x3a0] ;  /* 0x0000e800ff0eeb82 */ /* 0x000ea20000000800 */
[----:B0-----:R-:W-:-:S07]  /*1380*/  IADD3 R2, PT, PT, R9, 0x2, RZ ;  /* 0x0000000209027810 */ /* 0x001fce0007ffe0ff */
[----:B------:R-:W0:Y:S01]  /*1390*/  @!P6 LDC R13, c[0x0][0x38c] ;  /* 0x0000e300ff0deb82 */ /* 0x000e220000000800 */
[----:B--2---:R-:W-:-:S04]  /*13a0*/  @!P6 FMUL R7, R7, R14 ;  /* 0x0000000e0707e220 */ /* 0x004fc80000400000 */
[----:B0-----:R-:W-:-:S05]  /*13b0*/  @!P6 FFMA R7, R20, R13, R7 ;  /* 0x0000000d1407e223 */ /* 0x001fca0000000007 */
[----:B------:R0:W-:Y:S01]  /*13c0*/  @!P6 STG.E desc[UR8][R4.64+0x4], R7 ;  /* 0x000004070400e986 */ /* 0x0001e2000c101908 */
[----:B------:R-:W-:-:S13]  /*13d0*/  ISETP.GE.AND P6, PT, R2, UR4, PT ;  /* 0x0000000402007c0c */ /* 0x000fda000bfc6270 */
[----:B------:R-:W2:Y:S01]  /*13e0*/  @!P6 LDG.E R2, desc[UR8][R4.64+0x8] ;  /* 0x000008080402e981 */ /* 0x000ea2000c1e1900 */
[----:B------:R-:W2:Y:S08]  /*13f0*/  @!P6 LDC R3, c[0x0][0x3a0] ;  /* 0x0000e800ff03eb82 */ /* 0x000eb00000000800 */
[----:B------:R-:W1:Y:S01]  /*1400*/  @!P6 LDC R13, c[0x0][0x38c] ;  /* 0x0000e300ff0deb82 */ /* 0x000e620000000800 */
[----:B--2---:R-:W-:-:S04]  /*1410*/  @!P6 FMUL R2, R2, R3 ;  /* 0x000000030202e220 */ /* 0x004fc80000400000 */
[----:B-1----:R-:W-:Y:S01]  /*1420*/  @!P6 FFMA R23, R23, R13, R2 ;  /* 0x0000000d1717e223 */ /* 0x002fe20000000002 */
[----:B------:R-:W-:-:S04]  /*1430*/  IADD3 R2, PT, PT, R9, 0x3, RZ ;  /* 0x0000000309027810 */ /* 0x000fc80007ffe0ff */
[----:B------:R-:W-:Y:S01]  /*1440*/  @!P6 STG.E desc[UR8][R4.64+0x8], R23 ;  /* 0x000008170400e986 */ /* 0x000fe2000c101908 */
[----:B------:R-:W-:-:S13]  /*1450*/  ISETP.GE.AND P6, PT, R2, UR4, PT ;  /* 0x0000000402007c0c */ /* 0x000fda000bfc6270 */
[----:B------:R-:W2:Y:S01]  /*1460*/  @!P6 LDG.E R2, desc[UR8][R4.64+0xc] ;  /* 0x00000c080402e981 */ /* 0x000ea2000c1e1900 */
[----:B------:R-:W2:Y:S08]  /*1470*/  @!P6 LDC R3, c[0x0][0x3a0] ;  /* 0x0000e800ff03eb82 */ /* 0x000eb00000000800 */
[----:B0-----:R-:W0:Y:S01]  /*1480*/  @!P6 LDC R7, c[0x0][0x38c] ;  /* 0x0000e300ff07eb82 */ /* 0x001e220000000800 */
[----:B--2---:R-:W-:Y:S01]  /*1490*/  @!P6 FMUL R3, R2, R3 ;  /* 0x000000030203e220 */ /* 0x004fe20000400000 */
[----:B------:R-:W-:-:S03]  /*14a0*/  VIADD R2, R9, 0x4 ;  /* 0x0000000409027836 */ /* 0x000fc60000000000 */
        /* <DEDUP_REMOVED lines=9> */
[----:B------:R2:W-:Y:S01]  /*1540*/  @!P6 STG.E desc[UR8][R4.64+0x10], R33 ;  /* 0x000010210400e986 */ /* 0x0005e2000c101908 */
[----:B------:R-:W-:-:S13]  /*1550*/  ISETP.GE.AND P6, PT, R2, UR4, PT ;  /* 0x0000000402007c0c */ /* 0x000fda000bfc6270 */
[----:B------:R-:W3:Y:S01]  /*1560*/  @!P6 LDG.E R2, desc[UR8][R4.64+0x14] ;  /* 0x000014080402e981 */ /* 0x000ee2000c1e1900 */
[----:B0-----:R-:W3:Y:S08]  /*1570*/  @!P6 LDC R3, c[0x0][0x3a0] ;  /* 0x0000e800ff03eb82 */ /* 0x001ef00000000800 */
[----:B------:R-:W0:Y:S01]  /*1580*/  @!P6 LDC R7, c[0x0][0x38c] ;  /* 0x0000e300ff07eb82 */ /* 0x000e220000000800 */
[----:B---3--:R-:W-:Y:S01]  /*1590*/  @!P6 FMUL R3, R2, R3 ;  /* 0x000000030203e220 */ /* 0x008fe20000400000 */
[----:B------:R-:W-:-:S03]  /*15a0*/  IADD3 R2, PT, PT, R9, 0x6, RZ ;  /* 0x0000000609027810 */ /* 0x000fc60007ffe0ff */
[----:B0-----:R-:W-:-:S05]  /*15b0*/  @!P6 FFMA R3, R32, R7, R3 ;  /* 0x000000072003e223 */ /* 0x001fca0000000003 */
[----:B------:R2:W-:Y:S01]  /*15c0*/  @!P6 STG.E desc[UR8][R4.64+0x14], R3 ;  /* 0x000014030400e986 */ /* 0x0005e2000c101908 */
[----:B------:R-:W-:-:S13]  /*15d0*/  ISETP.GE.AND P6, PT, R2, UR4, PT ;  /* 0x0000000402007c0c */ /* 0x000fda000bfc6270 */
[----:B------:R-:W3:Y:S01]  /*15e0*/  @!P6 LDG.E R2, desc[UR8][R4.64+0x18] ;  /* 0x000018080402e981 */ /* 0x000ee2000c1e1900 */
[----:B------:R-:W3:Y:S08]  /*15f0*/  @!P6 LDC R7, c[0x0][0x3a0] ;  /* 0x0000e800ff07eb82 */ /* 0x000ef00000000800 */
[----:B------:R-:W0:Y:S01]  /*1600*/  @!P6 LDC R13, c[0x0][0x38c] ;  /* 0x0000e300ff0deb82 */ /* 0x000e220000000800 */
[----:B---3--:R-:W-:-:S04]  /*1610*/  @!P6 FMUL R2, R2, R7 ;  /* 0x000000070202e220 */ /* 0x008fc80000400000 */
[----:B0-----:R-:W-:Y:S01]  /*1620*/  @!P6 FFMA R35, R35, R13, R2 ;  /* 0x0000000d2323e223 */ /* 0x001fe20000000002 */
[----:B------:R-:W-:-:S04]  /*1630*/  IADD3 R2, PT, PT, R9, 0x7, RZ ;  /* 0x0000000709027810 */ /* 0x000fc80007ffe0ff */
[----:B------:R2:W-:Y:S01]  /*1640*/  @!P6 STG.E desc[UR8][R4.64+0x18], R35 ;  /* 0x000018230400e986 */ /* 0x0005e2000c101908 */
[----:B------:R-:W-:-:S13]  /*1650*/  ISETP.GE.AND P6, PT, R2, UR4, PT ;  /* 0x0000000402007c0c */ /* 0x000fda000bfc6270 */
[----:B--2---:R-:W-:Y:S05]  /*1660*/  @P6 BRA `(.L_x_9) ;  /* 0x0000000000186947 */ /* 0x004fea0003800000 */
[----:B------:R-:W2:Y:S01]  /*1670*/  LDG.E R2, desc[UR8][R4.64+0x1c] ;  /* 0x00001c0804027981 */ /* 0x000ea2000c1e1900 */
[----:B------:R-:W2:Y:S01]  /*1680*/  LDCU UR4, c[0x0][0x3a0] ;  /* 0x00007400ff0477ac */ /* 0x000ea20008000800 */
[----:B------:R-:W0:Y:S01]  /*1690*/  LDCU UR5, c[0x0][0x38c] ;  /* 0x00007180ff0577ac */ /* 0x000e220008000800 */
[----:B--2---:R-:W-:-:S04]  /*16a0*/  FMUL R3, R2, UR4 ;  /* 0x0000000402037c20 */ /* 0x004fc80008400000 */
[----:B0-----:R-:W-:-:S05]  /*16b0*/  FFMA R3, R34, UR5, R3 ;  /* 0x0000000522037c23 */ /* 0x001fca0008000003 */
[----:B------:R0:W-:Y:S02]  /*16c0*/  STG.E desc[UR8][R4.64+0x1c], R3 ;  /* 0x00001c0304007986 */ /* 0x0001e4000c101908 */
.L_x_9:
[----:B------:R-:W-:Y:S05]  /*16d0*/  BSYNC.RECONVERGENT B0 ;  /* 0x0000000000007941 */ /* 0x000fea0003800200 */
.L_x_8:
[----:B------:R-:W-:Y:S04]  /*16e0*/  BSSY.RECONVERGENT B0, `(.L_x_10) ;  /* 0x000004d000007945 */ /* 0x000fe80003800200 */
[----:B------:R-:W-:Y:S05]  /*16f0*/  @P5 BRA `(.L_x_11) ;  /* 0x00000004002c5947 */ /* 0x000fea0003800000 */
[----:B------:R-:W2:Y:S01]  /*1700*/  LDCU UR4, c[0x0][0x384] ;  /* 0x00007080ff0477ac */ /* 0x000ea20008000800 */
[----:B------:R-:W3:Y:S01]  /*1710*/  LDCU.64 UR10, c[0x0][0x3a8] ;  /* 0x00007500ff0a77ac */ /* 0x000ee20008000a00 */
[----:B--2---:R-:W-:Y:S01]  /*1720*/  ISETP.GE.AND P6, PT, R9, UR4, PT ;  /* 0x0000000409007c0c */ /* 0x004fe2000bfc6270 */
[----:B------:R-:W-:-:S12]  /*1730*/  IMAD R6, R6, UR4, RZ ;  /* 0x0000000406067c24 */ /* 0x000fd8000f8e02ff */
[----:B01----:R-:W0:Y:S01]  /*1740*/  @!P6 LDC.64 R2, c[0x0][0x3a8] ;  /* 0x0000ea00ff02eb82 */ /* 0x003e220000000a00 */
[----:B------:R-:W-:-:S07]  /*1750*/  @!P6 IMAD.IADD R5, R9, 0x1, R6 ;  /* 0x000000010905e824 */ /* 0x000fce00078e0206 */
[----:B------:R-:W1:Y:S01]  /*1760*/  @!P6 LDC R7, c[0x0][0x38c] ;  /* 0x0000e300ff07eb82 */ /* 0x000e620000000800 */
[----:B0-----:R-:W-:-:S07]  /*1770*/  @!P6 IMAD.WIDE R2, R5, 0x4, R2 ;  /* 0x000000040502e825 */ /* 0x001fce00078e0202 */
[----:B------:R-:W0:Y:S01]  /*1780*/  @!P6 LDC R5, c[0x0][0x3a0] ;  /* 0x0000e800ff05eb82 */ /* 0x000e220000000800 */
[----:B------:R-:W0:Y:S01]  /*1790*/  @!P6 LDG.E R4, desc[UR8][R2.64] ;  /* 0x000000080204e981 */ /* 0x000e22000c1e1900 */
[----:B------:R-:W-:Y:S01]  /*17a0*/  IADD3 R13, PT, PT, R9, 0x2, RZ ;  /* 0x00000002090d7810 */ /* 0x000fe20007ffe0ff */
[----:B0-----:R-:W-:-:S04]  /*17b0*/  @!P6 FMUL R4, R4, R5 ;  /* 0x000000050404e220 */ /* 0x001fc80000400000 */
[----:B-1----:R-:W-:Y:S01]  /*17c0*/  @!P6 FFMA R37, R37, R7, R4 ;  /* 0x000000072525e223 */ /* 0x002fe20000000004 */
[----:B------:R-:W-:Y:S02]  /*17d0*/  SHF.R.S32.HI R4, RZ, 0x1f, R6 ;  /* 0x0000001fff047819 */ /* 0x000fe40000011406 */
[C---:B------:R-:W-:Y:S02]  /*17e0*/  IADD3 R6, P5, PT, R9.reuse, R6, RZ ;  /* 0x0000000609067210 */ /* 0x040fe40007fbe0ff */
[----:B------:R0:W-:Y:S01]  /*17f0*/  @!P6 STG.E desc[UR8][R2.64], R37 ;  /* 0x000000250200e986 */ /* 0x0001e2000c101908 */
[C---:B------:R-:W-:Y:S02]  /*1800*/  IADD3 R7, PT, PT, R9.reuse, 0x1, RZ ;  /* 0x0000000109077810 */ /* 0x040fe40007ffe0ff */
[----:B------:R-:W-:Y:S02]  /*1810*/  LEA.HI.X.SX32 R5, R9, R4, 0x1, P5 ;  /* 0x0000000409057211 */ /* 0x000fe400028f0eff */
[----:B---3--:R-:W-:-:S02]  /*1820*/  LEA R4, P6, R6, UR10, 0x2 ;  /* 0x0000000a06047c11 */ /* 0x008fc4000f8c10ff */
[----:B------:R-:W-:Y:S02]  /*1830*/  ISETP.GE.AND P5, PT, R7, UR4, PT ;  /* 0x0000000407007c0c */ /* 0x000fe4000bfa6270 */
[----:B------:R-:W-:Y:S02]  /*1840*/  LEA.HI.X R5, R6, UR11, R5, 0x2, P6 ;  /* 0x0000000b06057c11 */ /* 0x000fe4000b0f1405 */
[----:B------:R-:W-:-:S09]  /*1850*/  ISETP.GE.AND P6, PT, R13, UR4, PT ;  /* 0x000000040d007c0c */ /* 0x000fd2000bfc6270 */
[----:B------:R-:W2:Y:S01]  /*1860*/  @!P5 LDG.E R6, desc[UR8][R4.64+0x4] ;  /* 0x000004080406d981 */ /* 0x000ea2000c1e1900 */
[----:B------:R-:W2:Y:S03]  /*1870*/  @!P5 LDC R13, c[0x0][0x3a0] ;  /* 0x0000e800ff0ddb82 */ /* 0x000ea60000000800 */
[----:B------:R-:W3:Y:S05]  /*1880*/  @!P6 LDG.E R7, desc[UR8][R4.64+0x8] ;  /* 0x000008080407e981 */ /* 0x000eea000c1e1900 */
[----:B0-----:R-:W3:Y:S08]  /*1890*/  @!P6 LDC R2, c[0x0][0x3a0] ;  /* 0x0000e800ff02eb82 */ /* 0x001ef00000000800 */
[----:B------:R-:W0:Y:S08]  /*18a0*/  @!P6 LDC R15, c[0x0][0x38c] ;  /* 0x0000e300ff0feb82 */ /* 0x000e300000000800 */
[----:B------:R-:W1:Y:S01]  /*18b0*/  @!P5 LDC R14, c[0x0][0x38c] ;  /* 0x0000e300ff0edb82 */ /* 0x000e620000000800 */
[----:B--2---:R-:W-:Y:S01]  /*18c0*/  @!P5 FMUL R3, R6, R13 ;  /* 0x0000000d0603d220 */ /* 0x004fe20000400000 */
[----:B------:R-:W-:Y:S01]  /*18d0*/  IADD3 R6, PT, PT, R9, 0x3, RZ ;  /* 0x0000000309067810 */ /* 0x000fe20007ffe0ff */
[----:B---3--:R-:W-:-:S02]  /*18e0*/  @!P6 FMUL R2, R7, R2 ;  /* 0x000000020702e220 */ /* 0x008fc40000400000 */
[----:B-1----:R-:W-:Y:S02]  /*18f0*/  @!P5 FFMA R3, R36, R14, R3 ;  /* 0x0000000e2403d223 */ /* 0x002fe40000000003 */
[----:B0-----:R-:W-:Y:S01]  /*1900*/  @!P6 FFMA R39, R39, R15, R2 ;  /* 0x0000000f2727e223 */ /* 0x001fe20000000002 */
[----:B------:R-:W-:Y:S02]  /*1910*/  VIADD R2, R9, 0x4 ;  /* 0x0000000409027836 */ /* 0x000fe40000000000 */
[----:B------:R0:W-:Y:S01]  /*1920*/  @!P5 STG.E desc[UR8][R4.64+0x4], R3 ;  /* 0x000004030400d986 */ /* 0x0001e2000c101908 */
[----:B------:R-:W-:-:S03]  /*1930*/  ISETP.GE.AND P5, PT, R6, UR4, PT ;  /* 0x0000000406007c0c */ /* 0x000fc6000bfa6270 */
[----:B------:R2:W-:Y:S01]  /*1940*/  @!P6 STG.E desc[UR8][R4.64+0x8], R39 ;  /* 0x000008270400e986 */ /* 0x0005e2000c101908 */
[----:B------:R-:W-:-:S09]  /*1950*/  ISETP.GE.AND P6, PT, R2, UR4, PT ;  /* 0x0000000402007c0c */ /* 0x000fd2000bfc6270 */
[----:B------:R-:W3:Y:S01]  /*1960*/  @!P5 LDG.E R2, desc[UR8][R4.64+0xc] ;  /* 0x00000c080402d981 */ /* 0x000ee2000c1e1900 */
[----:B------:R-:W3:Y:S03]  /*1970*/  @!P5 LDC R7, c[0x0][0x3a0] ;  /* 0x0000e800ff07db82 */ /* 0x000ee60000000800 */
[----:B------:R-:W4:Y:S01]  /*1980*/  @!P6 LDG.E R6, desc[UR8][R4.64+0x10] ;  /* 0x000010080406e981 */ /* 0x000f22000c1e1900 */
[----:B0-----:R-:W-:-:S04]  /*1990*/  IADD3 R3, PT, PT, R9, 0x6, RZ ;  /* 0x0000000609037810 */ /* 0x001fc80007ffe0ff */
[----:B------:R-:W4:Y:S08]  /*19a0*/  @!P6 LDC R15, c[0x0][0x3a0] ;  /* 0x0000e800ff0feb82 */ /* 0x000f300000000800 */
[----:B------:R-:W0:Y:S08]  /*19b0*/  @!P6 LDC R14, c[0x0][0x38c] ;  /* 0x0000e300ff0eeb82 */ /* 0x000e300000000800 */
[----:B------:R-:W1:Y:S01]  /*19c0*/  @!P5 LDC R13, c[0x0][0x38c] ;  /* 0x0000e300ff0ddb82 */ /* 0x000e620000000800 */
[----:B---3--:R-:W-:Y:S01]  /*19d0*/  @!P5 FMUL R7, R2, R7 ;  /* 0x000000070207d220 */ /* 0x008fe20000400000 */
[----:B------:R-:W-:Y:S01]  /*19e0*/  IADD3 R2, PT, PT, R9, 0x5, RZ ;  /* 0x0000000509027810 */ /* 0x000fe20007ffe0ff */
[----:B----4-:R-:W-:-:S02]  /*19f0*/  @!P6 FMUL R6, R6, R15 ;  /* 0x0000000f0606e220 */ /* 0x010fc40000400000 */
[----:B-1----:R-:W-:Y:S02]  /*1a00*/  @!P5 FFMA R7, R38, R13, R7 ;  /* 0x0000000d2607d223 */ /* 0x002fe40000000007 */
[----:B0-----:R-:W-:-:S03]  /*1a10*/  @!P6 FFMA R41, R41, R14, R6 ;  /* 0x0000000e2929e223 */ /* 0x001fc60000000006 */
[----:B------:R2:W-:Y:S01]  /*1a20*/  @!P5 STG.E desc[UR8][R4.64+0xc], R7 ;  /* 0x00000c070400d986 */ /* 0x0005e2000c101908 */
[----:B------:R-:W-:-:S03]  /*1a30*/  ISETP.GE.AND P5, PT, R2, UR4, PT ;  /* 0x0000000402007c0c */ /* 0x000fc6000bfa6270 */
[----:B------:R2:W-:Y:S01]  /*1a40*/  @!P6 STG.E desc[UR8][R4.64+0x10], R41 ;  /* 0x000010290400e986 */ /* 0x0005e2000c101908 */
[----:B------:R-:W-:-:S09]  /*1a50*/  ISETP.GE.AND P6, PT, R3, UR4, PT ;  /* 0x0000000403007c0c */ /* 0x000fd2000bfc6270 */
[----:B------:R-:W3:Y:S01]  /*1a60*/  @!P5 LDG.E R2, desc[UR8][R4.64+0x14] ;  /* 0x000014080402d981 */ /* 0x000ee2000c1e1900 */
[----:B------:R-:W3:Y:S03]  /*1a70*/  @!P5 LDC R3, c[0x0][0x3a0] ;  /* 0x0000e800ff03db82 */ /* 0x000ee60000000800 */
[----:B------:R-:W4:Y:S05]  /*1a80*/  @!P6 LDG.E R6, desc[UR8][R4.64+0x18] ;  /* 0x000018080406e981 */ /* 0x000f2a000c1e1900 */
        /* <DEDUP_REMOVED lines=10> */
[----:B------:R2:W-:Y:S10]  /*1b30*/  @!P6 STG.E desc[UR8][R4.64+0x18], R43 ;  /* 0x0000182b0400e986 */ /* 0x0005f4000c101908 */
[----:B------:R-:W-:Y:S05]  /*1b40*/  @P5 BRA `(.L_x_11) ;  /* 0x0000000000185947 */ /* 0x000fea0003800000 */
[----:B------:R-:W2:Y:S01]  /*1b50*/  LDG.E R2, desc[UR8][R4.64+0x1c] ;  /* 0x00001c0804027981 */ /* 0x000ea2000c1e1900 */
[----:B------:R-:W2:Y:S01]  /*1b60*/  LDCU UR4, c[0x0][0x3a0] ;  /* 0x00007400ff0477ac */ /* 0x000ea20008000800 */
[----:B------:R-:W0:Y:S01]  /*1b70*/  LDCU UR5, c[0x0][0x38c] ;  /* 0x00007180ff0577ac */ /* 0x000e220008000800 */
[----:B--2---:R-:W-:-:S04]  /*1b80*/  FMUL R3, R2, UR4 ;  /* 0x0000000402037c20 */ /* 0x004fc80008400000 */
[----:B0-----:R-:W-:-:S05]  /*1b90*/  FFMA R3, R42, UR5, R3 ;  /* 0x000000052a037c23 */ /* 0x001fca0008000003 */
[----:B------:R3:W-:Y:S02]  /*1ba0*/  STG.E desc[UR8][R4.64+0x1c], R3 ;  /* 0x00001c0304007986 */ /* 0x0007e4000c101908 */
.L_x_11:
[----:B------:R-:W-:Y:S05]  /*1bb0*/  BSYNC.RECONVERGENT B0 ;  /* 0x0000000000007941 */ /* 0x000fea0003800200 */
.L_x_10:
[----:B------:R-:W-:Y:S04]  /*1bc0*/  BSSY.RECONVERGENT B0, `(.L_x_12) ;  /* 0x000004d000007945 */ /* 0x000fe80003800200 */
[----:B------:R-:W-:Y:S05]  /*1bd0*/  @P4 BRA `(.L_x_13) ;  /* 0x00000004002c4947 */ /* 0x000fea0003800000 */
[----:B------:R-:W4:Y:S01]  /*1be0*/  LDCU UR4, c[0x0][0x384] ;  /* 0x00007080ff0477ac */ /* 0x000f220008000800 */
[----:B------:R-:W5:Y:S01]  /*1bf0*/  LDCU.64 UR10, c[0x0][0x3a8] ;  /* 0x00007500ff0a77ac */ /* 0x000f620008000a00 */
[----:B----4-:R-:W-:Y:S01]  /*1c00*/  ISETP.GE.AND P5, PT, R9, UR4, PT ;  /* 0x0000000409007c0c */ /* 0x010fe2000bfa6270 */
[----:B------:R-:W-:-:S12]  /*1c10*/  IMAD R12, R12, UR4, RZ ;  /* 0x000000040c0c7c24 */ /* 0x000fd8000f8e02ff */
[----:B0123--:R-:W0:Y:S01]  /*1c20*/  @!P5 LDC.64 R2, c[0x0][0x3a8] ;  /* 0x0000ea00ff02db82 */ /* 0x00fe220000000a00 */
[----:B------:R-:W-:-:S07]  /*1c30*/  @!P5 IMAD.IADD R5, R9, 0x1, R12 ;  /* 0x000000010905d824 */ /* 0x000fce00078e020c */
[----:B------:R-:W1:Y:S01]  /*1c40*/  @!P5 LDC R6, c[0x0][0x38c] ;  /* 0x0000e300ff06db82 */ /* 0x000e620000000800 */
[----:B0-----:R-:W-:-:S07]  /*1c50*/  @!P5 IMAD.WIDE R2, R5, 0x4, R2 ;  /* 0x000000040502d825 */ /* 0x001fce00078e0202 */
[----:B------:R-:W0:Y:S01]  /*1c60*/  @!P5 LDC R5, c[0x0][0x3a0] ;  /* 0x0000e800ff05db82 */ /* 0x000e220000000800 */
[----:B------:R-:W0:Y:S01]  /*1c70*/  @!P5 LDG.E R4, desc[UR8][R2.64] ;  /* 0x000000080204d981 */ /* 0x000e22000c1e1900 */
[C---:B------:R-:W-:Y:S01]  /*1c80*/  IADD3 R7, PT, PT, R9.reuse, 0x3, RZ ;  /* 0x0000000309077810 */ /* 0x040fe20007ffe0ff */
[----:B0-----:R-:W-:Y:S01]  /*1c90*/  @!P5 FMUL R4, R4, R5 ;  /* 0x000000050404d220 */ /* 0x001fe20000400000 */
[----:B------:R-:W-:-:S03]  /*1ca0*/  IADD3 R5, PT, PT, R9, 0x1, RZ ;  /* 0x0000000109057810 */ /* 0x000fc60007ffe0ff */
[----:B-1----:R-:W-:Y:S01]  /*1cb0*/  @!P5 FFMA R45, R45, R6, R4 ;  /* 0x000000062d2dd223 */ /* 0x002fe20000000004 */
[----:B------:R-:W-:Y:S02]  /*1cc0*/  SHF.R.S32.HI R4, RZ, 0x1f, R12 ;  /* 0x0000001fff047819 */ /* 0x000fe4000001140c */
[----:B------:R-:W-:Y:S02]  /*1cd0*/  IADD3 R12, P4, PT, R9, R12, RZ ;  /* 0x0000000c090c7210 */ /* 0x000fe40007f9e0ff */
[----:B------:R-:W-:Y:S01]  /*1ce0*/  ISETP.GE.AND P6, PT, R5, UR4, PT ;  /* 0x0000000405007c0c */ /* 0x000fe2000bfc6270 */
[----:B------:R0:W-:Y:S01]  /*1cf0*/  @!P5 STG.E desc[UR8][R2.64], R45 ;  /* 0x0000002d0200d986 */ /* 0x0001e2000c101908 */
[C---:B------:R-:W-:Y:S02]  /*1d00*/  LEA.HI.X.SX32 R5, R9.reuse, R4, 0x1, P4 ;  /* 0x0000000409057211 */ /* 0x040fe400020f0eff */
[----:B------:R-:W-:Y:S02]  /*1d10*/  IADD3 R6, PT, PT, R9, 0x2, RZ ;  /* 0x0000000209067810 */ /* 0x000fe40007ffe0ff */
[----:B-----5:R-:W-:-:S02]  /*1d20*/  LEA R4, P5, R12, UR10, 0x2 ;  /* 0x0000000a0c047c11 */ /* 0x020fc4000f8a10ff */
[----:B------:R-:W-:Y:S02]  /*1d30*/  ISETP.GE.AND P4, PT, R6, UR4, PT ;  /* 0x0000000406007c0c */ /* 0x000fe4000bf86270 */
[----:B------:R-:W-:Y:S02]  /*1d40*/  LEA.HI.X R5, R12, UR11, R5, 0x2, P5 ;  /* 0x0000000b0c057c11 */ /* 0x000fe4000a8f1405 */
[----:B------:R-:W-:Y:S01]  /*1d50*/  ISETP.GE.AND P5, PT, R7, UR4, PT ;  /* 0x0000000407007c0c */ /* 0x000fe2000bfa6270 */
[----:B0-----:R-:W0:Y:S02]  /*1d60*/  @!P6 LDC R3, c[0x0][0x3a0] ;  /* 0x0000e800ff03eb82 */ /* 0x001e240000000800 */
[----:B------:R-:W0:Y:S06]  /*1d70*/  @!P6 LDG.E R6, desc[UR8][R4.64+0x4] ;  /* 0x000004080406e981 */ /* 0x000e2c000c1e1900 */
[----:B------:R-:W2:Y:S01]  /*1d80*/  @!P4 LDG.E R7, desc[UR8][R4.64+0x8] ;  /* 0x000008080407c981 */ /* 0x000ea2000c1e1900 */
[----:B------:R-:W1:Y:S03]  /*1d90*/  @!P6 LDC R2, c[0x0][0x38c] ;  /* 0x0000e300ff02eb82 */ /* 0x000e660000000800 */
[----:B------:R-:W3:Y:S05]  /*1da0*/  @!P5 LDG.E R12, desc[UR8][R4.64+0xc] ;  /* 0x00000c08040cd981 */ /* 0x000eea000c1e1900 */
[----:B------:R-:W2:Y:S08]  /*1db0*/  @!P4 LDC R14, c[0x0][0x3a0] ;  /* 0x0000e800ff0ecb82 */ /* 0x000eb00000000800 */
[----:B------:R-:W3:Y:S08]  /*1dc0*/  @!P5 LDC R15, c[0x0][0x3a0] ;  /* 0x0000e800ff0fdb82 */ /* 0x000ef00000000800 */
[----:B------:R-:W4:Y:S08]  /*1dd0*/  @!P5 LDC R16, c[0x0][0x38c] ;  /* 0x0000e300ff10db82 */ /* 0x000f300000000800 */
[----:B------:R-:W5:Y:S01]  /*1de0*/  @!P4 LDC R13, c[0x0][0x38c] ;  /* 0x0000e300ff0dcb82 */ /* 0x000f620000000800 */
[----:B0-----:R-:W-:Y:S01]  /*1df0*/  @!P6 FMUL R3, R6, R3 ;  /* 0x000000030603e220 */ /* 0x001fe20000400000 */
[----:B------:R-:W-:-:S03]  /*1e00*/  VIADD R6, R9, 0x4 ;  /* 0x0000000409067836 */ /* 0x000fc60000000000 */
[----:B-1----:R-:W-:Y:S01]  /*1e10*/  @!P6 FFMA R3, R44, R2, R3 ;  /* 0x000000022c03e223 */ /* 0x002fe20000000003 */
[----:B--2---:R-:W-:-:S04]  /*1e20*/  @!P4 FMUL R2, R7, R14 ;  /* 0x0000000e0702c220 */ /* 0x004fc80000400000 */
[----:B------:R0:W-:Y:S01]  /*1e30*/  @!P6 STG.E desc[UR8][R4.64+0x4], R3 ;  /* 0x000004030400e986 */ /* 0x0001e2000c101908 */
[----:B---3--:R-:W-:Y:S01]  /*1e40*/  @!P5 FMUL R7, R12, R15 ;  /* 0x0000000f0c07d220 */ /* 0x008fe20000400000 */
[----:B------:R-:W-:Y:S01]  /*1e50*/  ISETP.GE.AND P6, PT, R6, UR4, PT ;  /* 0x0000000406007c0c */ /* 0x000fe2000bfc6270 */
[----:B-----5:R-:W-:Y:S01]  /*1e60*/  @!P4 FFMA R47, R47, R13, R2 ;  /* 0x0000000d2f2fc223 */ /* 0x020fe20000000002 */
[C---:B------:R-:W-:Y:S01]  /*1e70*/  IADD3 R6, PT, PT, R9.reuse, 0x6, RZ ;  /* 0x0000000609067810 */ /* 0x040fe20007ffe0ff */
[----:B----4-:R-:W-:Y:S01]  /*1e80*/  @!P5 FFMA R7, R46, R16, R7 ;  /* 0x000000102e07d223 */ /* 0x010fe20000000007 */
[----:B------:R-:W-:Y:S02]  /*1e90*/  IADD3 R2, PT, PT, R9, 0x5, RZ ;  /* 0x0000000509027810 */ /* 0x000fe40007ffe0ff */
[----:B------:R4:W-:Y:S02]  /*1ea0*/  @!P4 STG.E desc[UR8][R4.64+0x8], R47 ;  /* 0x0000082f0400c986 */ /* 0x0009e4000c101908 */
[----:B------:R-:W-:-:S02]  /*1eb0*/  ISETP.GE.AND P4, PT, R2, UR4, PT ;  /* 0x0000000402007c0c */ /* 0x000fc4000bf86270 */
[----:B------:R4:W-:Y:S01]  /*1ec0*/  @!P5 STG.E desc[UR8][R4.64+0xc], R7 ;  /* 0x00000c070400d986 */ /* 0x0009e2000c101908 */
[----:B------:R-:W-:Y:S02]  /*1ed0*/  ISETP.GE.AND P5, PT, R6, UR4, PT ;  /* 0x0000000406007c0c */ /* 0x000fe4000bfa6270 */
[----:B------:R-:W1:Y:S01]  /*1ee0*/  @!P6 LDC R13, c[0x0][0x3a0] ;  /* 0x0000e800ff0deb82 */ /* 0x000e620000000800 */
[----:B------:R-:W1:Y:S07]  /*1ef0*/  @!P6 LDG.E R2, desc[UR8][R4.64+0x10] ;  /* 0x000010080402e981 */ /* 0x000e6e000c1e1900 */
[----:B0-----:R-:W2:Y:S01]  /*1f00*/  @!P4 LDG.E R3, desc[UR8][R4.64+0x14] ;  /* 0x000014080403c981 */ /* 0x001ea2000c1e1900 */
[----:B------:R-:W2:Y:S03]  /*1f10*/  @!P4 LDC R14, c[0x0][0x3a0] ;  /* 0x0000e800ff0ecb82 */ /* 0x000ea60000000800 */
[----:B------:R-:W3:Y:S05]  /*1f20*/  @!P5 LDG.E R6, desc[UR8][R4.64+0x18] ;  /* 0x000018080406d981 */ /* 0x000eea000c1e1900 */
[----:B------:R-:W3:Y:S08]  /*1f30*/  @!P5 LDC R17, c[0x0][0x3a0] ;  /* 0x0000e800ff11db82 */ /* 0x000ef00000000800 */
[----:B------:R-:W0:Y:S08]  /*1f40*/  @!P6 LDC R12, c[0x0][0x38c] ;  /* 0x0000e300ff0ceb82 */ /* 0x000e300000000800 */
[----:B------:R-:W5:Y:S08]  /*1f50*/  @!P5 LDC R16, c[0x0][0x38c] ;  /* 0x0000e300ff10db82 */ /* 0x000f700000000800 */
[----:B------:R-:W4:Y:S01]  /*1f60*/  @!P4 LDC R15, c[0x0][0x38c] ;  /* 0x0000e300ff0fcb82 */ /* 0x000f220000000800 */
[----:B-1----:R-:W-:-:S04]  /*1f70*/  @!P6 FMUL R2, R2, R13 ;  /* 0x0000000d0202e220 */ /* 0x002fc80000400000 */
[----:B0-----:R-:W-:Y:S01]  /*1f80*/  @!P6 FFMA R49, R49, R12, R2 ;  /* 0x0000000c3131e223 */ /* 0x001fe20000000002 */
[----:B------:R-:W-:Y:S01]  /*1f90*/  IADD3 R2, PT, PT, R9, 0x7, RZ ;  /* 0x0000000709027810 */ /* 0x000fe20007ffe0ff */
[----:B--2---:R-:W-:-:S03]  /*1fa0*/  @!P4 FMUL R3, R3, R14 ;  /* 0x0000000e0303c220 */ /* 0x004fc60000400000 */
[----:B------:R0:W-:Y:S01]  /*1fb0*/  @!P6 STG.E desc[UR8][R4.64+0x10], R49 ;  /* 0x000010310400e986 */ /* 0x0001e2000c101908 */
[----:B---3--:R-:W-:Y:S01]  /*1fc0*/  @!P5 FMUL R6, R6, R17 ;  /* 0x000000110606d220 */ /* 0x008fe20000400000 */
[----:B----4-:R-:W-:-:S03]  /*1fd0*/  @!P4 FFMA R3, R48, R15, R3 ;  /* 0x0000000f3003c223 */ /* 0x010fc60000000003 */
[----:B-----5:R-:W-:Y:S02]  /*1fe0*/  @!P5 FFMA R51, R51, R16, R6 ;  /* 0x000000103333d223 */ /* 0x020fe40000000006 */
[----:B------:R0:W-:Y:S01]  /*1ff0*/  @!P4 STG.E desc[UR8][R4.64+0x14], R3 ;  /* 0x000014030400c986 */ /* 0x0001e2000c101908 */
[----:B------:R-:W-:-:S03]  /*2000*/  ISETP.GE.AND P4, PT, R2, UR4, PT ;  /* 0x0000000402007c0c */ /* 0x000fc6000bf86270 */
[----:B------:R0:W-:Y:S10]  /*2010*/  @!P5 STG.E desc[UR8][R4.64+0x18], R51 ;  /* 0x000018330400d986 */ /* 0x0001f4000c101908 */
[----:B------:R-:W-:Y:S05]  /*2020*/  @P4 BRA `(.L_x_13) ;  /* 0x0000000000184947 */ /* 0x000fea0003800000 */
[----:B------:R-:W0:Y:S01]  /*2030*/  LDG.E R2, desc[UR8][R4.64+0x1c] ;  /* 0x00001c0804027981 */ /* 0x000e22000c1e1900 */
[----:B------:R-:W0:Y:S01]  /*2040*/  LDCU UR4, c[0x0][0x3a0] ;  /* 0x00007400ff0477ac */ /* 0x000e220008000800 */
[----:B------:R-:W1:Y:S01]  /*2050*/  LDCU UR5, c[0x0][0x38c] ;  /* 0x00007180ff0577ac */ /* 0x000e620008000800 */
[----:B0-----:R-:W-:-:S04]  /*2060*/  FMUL R3, R2, UR4 ;  /* 0x0000000402037c20 */ /* 0x001fc80008400000 */
[----:B-1----:R-:W-:-:S05]  /*2070*/  FFMA R3, R50, UR5, R3 ;  /* 0x0000000532037c23 */ /* 0x002fca0008000003 */
[----:B------:R4:W-:Y:S02]  /*2080*/  STG.E desc[UR8][R4.64+0x1c], R3 ;  /* 0x00001c0304007986 */ /* 0x0009e4000c101908 */
.L_x_13:
[----:B------:R-:W-:Y:S05]  /*2090*/  BSYNC.RECONVERGENT B0 ;  /* 0x0000000000007941 */ /* 0x000fea0003800200 */
.L_x_12:
[----:B------:R-:W-:Y:S04]  /*20a0*/  BSSY.RECONVERGENT B0, `(.L_x_14) ;  /* 0x000004d000007945 */ /* 0x000fe80003800200 */
[----:B------:R-:W-:Y:S05]  /*20b0*/  @P0 BRA `(.L_x_15) ;  /* 0x00000004002c0947 */ /* 0x000fea0003800000 */
[----:B------:R-:W5:Y:S01]  /*20c0*/  LDCU UR4, c[0x0][0x384] ;  /* 0x00007080ff0477ac */ /* 0x000f620008000800 */
[----:B------:R-:W0:Y:S01]  /*20d0*/  LDCU.64 UR10, c[0x0][0x3a8] ;  /* 0x00007500ff0a77ac */ /* 0x000e220008000a00 */
[----:B-----5:R-:W-:Y:S01]  /*20e0*/  ISETP.GE.AND P5, PT, R9, UR4, PT ;  /* 0x0000000409007c0c */ /* 0x020fe2000bfa6270 */
[----:B-1----:R-:W-:-:S12]  /*20f0*/  IMAD R2, R11, UR4, RZ ;  /* 0x000000040b027c24 */ /* 0x002fd8000f8e02ff */
[----:B0-234-:R-:W0:Y:S01]  /*2100*/  @!P5 LDC.64 R4, c[0x0][0x3a8] ;  /* 0x0000ea00ff04db82 */ /* 0x01de220000000a00 */
[----:B------:R-:W-:-:S07]  /*2110*/  @!P5 IMAD.IADD R3, R9, 0x1, R2 ;  /* 0x000000010903d824 */ /* 0x000fce00078e0202 */
[----:B------:R-:W1:Y:S08]  /*2120*/  @!P5 LDC R6, c[0x0][0x3a0] ;  /* 0x0000e800ff06db82 */ /* 0x000e700000000800 */
[----:B------:R-:W2:Y:S01]  /*2130*/  @!P5 LDC R11, c[0x0][0x38c] ;  /* 0x0000e300ff0bdb82 */ /* 0x000ea20000000800 */
[----:B0-----:R-:W-:-:S05]  /*2140*/  @!P5 IMAD.WIDE R4, R3, 0x4, R4 ;  /* 0x000000040304d825 */ /* 0x001fca00078e0204 */
[----:B------:R-:W1:Y:S01]  /*2150*/  @!P5 LDG.E R3, desc[UR8][R4.64] ;  /* 0x000000080403d981 */ /* 0x000e62000c1e1900 */
[C---:B------:R-:W-:Y:S02]  /*2160*/  IADD3 R13, PT, PT, R9.reuse, 0x1, RZ ;  /* 0x00000001090d7810 */ /* 0x040fe40007ffe0ff */
[C---:B------:R-:W-:Y:S02]  /*2170*/  IADD3 R14, PT, PT, R9.reuse, 0x2, RZ ;  /* 0x00000002090e7810 */ /* 0x040fe40007ffe0ff */
[----:B------:R-:W-:Y:S02]  /*2180*/  SHF.R.S32.HI R12, RZ, 0x1f, R2 ;  /* 0x0000001fff0c7819 */ /* 0x000fe40000011402 */
[----:B------:R-:W-:Y:S02]  /*2190*/  IADD3 R7, P6, PT, R9, R2, RZ ;  /* 0x0000000209077210 */ /* 0x000fe40007fde0ff */
[----:B------:R-:W-:Y:S02]  /*21a0*/  ISETP.GE.AND P0, PT, R13, UR4, PT ;  /* 0x000000040d007c0c */ /* 0x000fe4000bf06270 */
[----:B------:R-:W-:-:S02]  /*21b0*/  ISETP.GE.AND P4, PT, R14, UR4, PT ;  /* 0x000000040e007c0c */ /* 0x000fc4000bf86270 */
[----:B------:R-:W-:Y:S02]  /*21c0*/  LEA.HI.X.SX32 R12, R9, R12, 0x1, P6 ;  /* 0x0000000c090c7211 */ /* 0x000fe400030f0eff */
[----:B------:R-:W-:-:S09]  /*21d0*/  LEA R2, P6, R7, UR10, 0x2 ;  /* 0x0000000a07027c11 */ /* 0x000fd2000f8c10ff */
[----:B------:R-:W0:Y:S08]  /*21e0*/  @!P4 LDC R14, c[0x0][0x3a0] ;  /* 0x0000e800ff0ecb82 */ /* 0x000e300000000800 */
[----:B------:R-:W3:Y:S01]  /*21f0*/  @!P4 LDC R13, c[0x0][0x38c] ;  /* 0x0000e300ff0dcb82 */ /* 0x000ee20000000800 */
[----:B-1----:R-:W-:Y:S01]  /*2200*/  @!P5 FMUL R6, R3, R6 ;  /* 0x000000060306d220 */ /* 0x002fe20000400000 */
[----:B------:R-:W-:-:S06]  /*2210*/  LEA.HI.X R3, R7, UR11, R12, 0x2, P6 ;  /* 0x0000000b07037c11 */ /* 0x000fcc000b0f140c */
[----:B------:R-:W1:Y:S01]  /*2220*/  @!P0 LDC R7, c[0x0][0x3a0] ;  /* 0x0000e800ff078b82 */ /* 0x000e620000000800 */
[----:B--2---:R-:W-:-:S05]  /*2230*/  @!P5 FFMA R53, R53, R11, R6 ;  /* 0x0000000b3535d223 */ /* 0x004fca0000000006 */
[----:B------:R2:W-:Y:S02]  /*2240*/  @!P5 STG.E desc[UR8][R4.64], R53 ;  /* 0x000000350400d986 */ /* 0x0005e4000c101908 */
[----:B------:R-:W4:Y:S02]  /*2250*/  @!P0 LDC R12, c[0x0][0x38c] ;  /* 0x0000e300ff0c8b82 */ /* 0x000f240000000800 */
[----:B------:R-:W1:Y:S04]  /*2260*/  @!P0 LDG.E R6, desc[UR8][R2.64+0x4] ;  /* 0x0000040802068981 */ /* 0x000e68000c1e1900 */
[----:B------:R-:W0:Y:S01]  /*2270*/  @!P4 LDG.E R11, desc[UR8][R2.64+0x8] ;  /* 0x00000808020bc981 */ /* 0x000e22000c1e1900 */
[C---:B------:R-:W-:Y:S01]  /*2280*/  IADD3 R15, PT, PT, R9.reuse, 0x3, RZ ;  /* 0x00000003090f7810 */ /* 0x040fe20007ffe0ff */
[----:B--2---:R-:W-:-:S03]  /*2290*/  VIADD R4, R9, 0x4 ;  /* 0x0000000409047836 */ /* 0x004fc60000000000 */
[----:B------:R-:W-:Y:S02]  /*22a0*/  ISETP.GE.AND P5, PT, R15, UR4, PT ;  /* 0x000000040f007c0c */ /* 0x000fe4000bfa6270 */
[C---:B------:R-:W-:Y:S02]  /*22b0*/  IADD3 R5, PT, PT, R9.reuse, 0x5, RZ ;  /* 0x0000000509057810 */ /* 0x040fe40007ffe0ff */
[----:B------:R-:W-:Y:S02]  /*22c0*/  ISETP.GE.AND P6, PT, R4, UR4, PT ;  /* 0x0000000404007c0c */ /* 0x000fe4000bfc6270 */
[----:B------:R-:W-:Y:S01]  /*22d0*/  IADD3 R4, PT, PT, R9, 0x6, RZ ;  /* 0x0000000609047810 */ /* 0x000fe20007ffe0ff */
[----:B-1----:R-:W-:Y:S01]  /*22e0*/  @!P0 FMUL R7, R6, R7 ;  /* 0x0000000706078220 */ /* 0x002fe20000400000 */
[----:B0-----:R-:W-:-:S03]  /*22f0*/  @!P4 FMUL R6, R11, R14 ;  /* 0x0000000e0b06c220 */ /* 0x001fc60000400000 */
[----:B----4-:R-:W-:-:S06]  /*2300*/  @!P0 FFMA R7, R52, R12, R7 ;  /* 0x0000000c34078223 */ /* 0x010fcc0000000007 */
[----:B------:R-:W0:Y:S01]  /*2310*/  @!P6 LDC R14, c[0x0][0x38c] ;  /* 0x0000e300ff0eeb82 */ /* 0x000e220000000800 */
[----:B---3--:R-:W-:Y:S01]  /*2320*/  @!P4 FFMA R55, R55, R13, R6 ;  /* 0x0000000d3737c223 */ /* 0x008fe20000000006 */
[----:B------:R1:W-:Y:S01]  /*2330*/  @!P0 STG.E desc[UR8][R2.64+0x4], R7 ;  /* 0x0000040702008986 */ /* 0x0003e2000c101908 */
[----:B------:R-:W-:-:S03]  /*2340*/  ISETP.GE.AND P0, PT, R5, UR4, PT ;  /* 0x0000000405007c0c */ /* 0x000fc6000bf06270 */
[----:B------:R2:W-:Y:S01]  /*2350*/  @!P4 STG.E desc[UR8][R2.64+0x8], R55 ;  /* 0x000008370200c986 */ /* 0x0005e2000c101908 */
[----:B------:R-:W-:Y:S01]  /*2360*/  ISETP.GE.AND P4, PT, R4, UR4, PT ;  /* 0x0000000404007c0c */ /* 0x000fe2000bf86270 */
[----:B------:R-:W3:Y:S02]  /*2370*/  @!P5 LDC R5, c[0x0][0x3a0] ;  /* 0x0000e800ff05db82 */ /* 0x000ee40000000800 */
[----:B------:R-:W3:Y:S04]  /*2380*/  @!P5 LDG.E R4, desc[UR8][R2.64+0xc] ;  /* 0x00000c080204d981 */ /* 0x000ee8000c1e1900 */
[----:B------:R-:W4:Y:S02]  /*2390*/  @!P6 LDG.E R6, desc[UR8][R2.64+0x10] ;  /* 0x000010080206e981 */ /* 0x000f24000c1e1900 */
[----:B------:R-:W4:Y:S02]  /*23a0*/  @!P6 LDC R13, c[0x0][0x3a0] ;  /* 0x0000e800ff0deb82 */ /* 0x000f240000000800 */
[----:B------:R-:W5:Y:S04]  /*23b0*/  @!P0 LDG.E R11, desc[UR8][R2.64+0x14] ;  /* 0x00001408020b8981 */ /* 0x000f68000c1e1900 */
[----:B------:R-:W2:Y:S02]  /*23c0*/  @!P4 LDG.E R12, desc[UR8][R2.64+0x18] ;  /* 0x00001808020cc981 */ /* 0x000ea4000c1e1900 */
[----:B------:R-:W2:Y:S08]  /*23d0*/  @!P4 LDC R17, c[0x0][0x3a0] ;  /* 0x0000e800ff11cb82 */ /* 0x000eb00000000800 */
[----:B------:R-:W5:Y:S08]  /*23e0*/  @!P0 LDC R16, c[0x0][0x3a0] ;  /* 0x0000e800ff108b82 */ /* 0x000f700000000800 */
[----:B-1----:R-:W1:Y:S08]  /*23f0*/  @!P5 LDC R7, c[0x0][0x38c] ;  /* 0x0000e300ff07db82 */ /* 0x002e700000000800 */
[----:B------:R-:W2:Y:S08]  /*2400*/  @!P4 LDC R18, c[0x0][0x38c] ;  /* 0x0000e300ff12cb82 */ /* 0x000eb00000000800 */
[----:B------:R-:W2:Y:S01]  /*2410*/  @!P0 LDC R15, c[0x0][0x38c] ;  /* 0x0000e300ff0f8b82 */ /* 0x000ea20000000800 */
[----:B---3--:R-:W-:Y:S01]  /*2420*/  @!P5 FMUL R5, R4, R5 ;  /* 0x000000050405d220 */ /* 0x008fe20000400000 */
[----:B------:R-:W-:Y:S01]  /*2430*/  IADD3 R4, PT, PT, R9, 0x7, RZ ;  /* 0x0000000709047810 */ /* 0x000fe20007ffe0ff */
[----:B----4-:R-:W-:-:S02]  /*2440*/  @!P6 FMUL R6, R6, R13 ;  /* 0x0000000d0606e220 */ /* 0x010fc40000400000 */
[----:B-1----:R-:W-:Y:S01]  /*2450*/  @!P5 FFMA R5, R54, R7, R5 ;  /* 0x000000073605d223 */ /* 0x002fe20000000005 */
[----:B-----5:R-:W-:Y:S01]  /*2460*/  @!P0 FMUL R11, R11, R16 ;  /* 0x000000100b0b8220 */ /* 0x020fe20000400000 */
[----:B0-----:R-:W-:-:S03]  /*2470*/  @!P6 FFMA R57, R57, R14, R6 ;  /* 0x0000000e3939e223 */ /* 0x001fc60000000006 */
[----:B------:R0:W-:Y:S01]  /*2480*/  @!P5 STG.E desc[UR8][R2.64+0xc], R5 ;  /* 0x00000c050200d986 */ /* 0x0001e2000c101908 */
[----:B--2---:R-:W-:Y:S01]  /*2490*/  @!P4 FMUL R12, R12, R17 ;  /* 0x000000110c0cc220 */ /* 0x004fe20000400000 */
[----:B------:R-:W-:Y:S02]  /*24a0*/  @!P0 FFMA R11, R56, R15, R11 ;  /* 0x0000000f380b8223 */ /* 0x000fe4000000000b */
[----:B------:R0:W-:Y:S01]  /*24b0*/  @!P6 STG.E desc[UR8][R2.64+0x10], R57 ;  /* 0x000010390200e986 */ /* 0x0001e2000c101908 */
[----:B------:R-:W-:-:S03]  /*24c0*/  @!P4 FFMA R59, R59, R18, R12 ;  /* 0x000000123b3bc223 */ /* 0x000fc6000000000c */
        /* <DEDUP_REMOVED lines=10> */
.L_x_15:
[----:B------:R-:W-:Y:S05]  /*2570*/  BSYNC.RECONVERGENT B0 ;  /* 0x0000000000007941 */ /* 0x000fea0003800200 */
.L_x_14:
[----:B------:R-:W-:Y:S04]  /*2580*/  BSSY.RECONVERGENT B0, `(.L_x_16) ;  /* 0x000004d000007945 */ /* 0x000fe80003800200 */
[----:B------:R-:W-:Y:S05]  /*2590*/  @P1 BRA `(.L_x_17) ;  /* 0x00000004002c1947 */ /* 0x000fea0003800000 */
[----:B------:R-:W5:Y:S01]  /*25a0*/  LDCU UR4, c[0x0][0x384] ;  /* 0x00007080ff0477ac */ /* 0x000f620008000800 */
[----:B------:R-:W0:Y:S01]  /*25b0*/  LDCU.64 UR10, c[0x0][0x3a8] ;  /* 0x00007500ff0a77ac */ /* 0x000e220008000a00 */
[----:B-----5:R-:W-:Y:S01]  /*25c0*/  ISETP.GE.AND P4, PT, R9, UR4, PT ;  /* 0x0000000409007c0c */ /* 0x020fe2000bf86270 */
[----:B------:R-:W-:-:S12]  /*25d0*/  IMAD R8, R8, UR4, RZ ;  /* 0x0000000408087c24 */ /* 0x000fd8000f8e02ff */
[----:B01234-:R-:W0:Y:S01]  /*25e0*/  @!P4 LDC.64 R4, c[0x0][0x3a8] ;  /* 0x0000ea00ff04cb82 */ /* 0x01fe220000000a00 */
[----:B------:R-:W-:-:S07]  /*25f0*/  @!P4 IMAD.IADD R3, R9, 0x1, R8 ;  /* 0x000000010903c824 */ /* 0x000fce00078e0208 */
[----:B------:R-:W1:Y:S08]  /*2600*/  @!P4 LDC R6, c[0x0][0x3a0] ;  /* 0x0000e800ff06cb82 */ /* 0x000e700000000800 */
[----:B------:R-:W2:Y:S01]  /*2610*/  @!P4 LDC R11, c[0x0][0x38c] ;  /* 0x0000e300ff0bcb82 */ /* 0x000ea20000000800 */
[----:B0-----:R-:W-:-:S05]  /*2620*/  @!P4 IMAD.WIDE R4, R3, 0x4, R4 ;  /* 0x000000040304c825 */ /* 0x001fca00078e0204 */
[----:B------:R-:W1:Y:S01]  /*2630*/  @!P4 LDG.E R3, desc[UR8][R4.64] ;  /* 0x000000080403c981 */ /* 0x000e62000c1e1900 */
[C---:B------:R-:W-:Y:S02]  /*2640*/  IADD3 R7, PT, PT, R9.reuse, 0x1, RZ ;  /* 0x0000000109077810 */ /* 0x040fe40007ffe0ff */
[----:B------:R-:W-:Y:S02]  /*2650*/  SHF.R.S32.HI R2, RZ, 0x1f, R8 ;  /* 0x0000001fff027819 */ /* 0x000fe40000011408 */
[----:B------:R-:W-:Y:S02]  /*2660*/  IADD3 R8, P1, PT, R9, R8, RZ ;  /* 0x0000000809087210 */ /* 0x000fe40007f3e0ff */
[----:B------:R-:W-:Y:S02]  /*2670*/  ISETP.GE.AND P0, PT, R7, UR4, PT ;  /* 0x0000000407007c0c */ /* 0x000fe4000bf06270 */
[----:B------:R-:W-:Y:S02]  /*2680*/  LEA.HI.X.SX32 R7, R9, R2, 0x1, P1 ;  /* 0x0000000209077211 */ /* 0x000fe400008f0eff */
[----:B------:R-:W-:Y:S01]  /*2690*/  LEA R2, P1, R8, UR10, 0x2 ;  /* 0x0000000a08027c11 */ /* 0x000fe2000f8210ff */
[----:B-1----:R-:W-:-:S03]  /*26a0*/  @!P4 FMUL R6, R3, R6 ;  /* 0x000000060306c220 */ /* 0x002fc60000400000 */
[----:B------:R-:W-:-:S05]  /*26b0*/  LEA.HI.X R3, R8, UR11, R7, 0x2, P1 ;  /* 0x0000000b08037c11 */ /* 0x000fca00088f1407 */
[----:B------:R-:W0:Y:S01]  /*26c0*/  @!P0 LDC R7, c[0x0][0x3a0] ;  /* 0x0000e800ff078b82 */ /* 0x000e220000000800 */
[----:B--2---:R-:W-:-:S05]  /*26d0*/  @!P4 FFMA R61, R61, R11, R6 ;  /* 0x0000000b3d3dc223 */ /* 0x004fca0000000006 */
[----:B------:R1:W-:Y:S02]  /*26e0*/  @!P4 STG.E desc[UR8][R4.64], R61 ;  /* 0x0000003d0400c986 */ /* 0x0003e4000c101908 */
[----:B------:R-:W2:Y:S02]  /*26f0*/  @!P0 LDC R8, c[0x0][0x38c] ;  /* 0x0000e300ff088b82 */ /* 0x000ea40000000800 */
[----:B------:R-:W0:Y:S01]  /*2700*/  @!P0 LDG.E R6, desc[UR8][R2.64+0x4] ;  /* 0x0000040802068981 */ /* 0x000e22000c1e1900 */
[----:B------:R-:W-:-:S04]  /*2710*/  IADD3 R11, PT, PT, R9, 0x2, RZ ;  /* 0x00000002090b7810 */ /* 0x000fc80007ffe0ff */
[----:B------:R-:W-:Y:S02]  /*2720*/  ISETP.GE.AND P6, PT, R11, UR4, PT ;  /* 0x000000040b007c0c */ /* 0x000fe4000bfc6270 */
[C---:B------:R-:W-:Y:S02]  /*2730*/  IADD3 R11, PT, PT, R9.reuse, 0x5, RZ ;  /* 0x00000005090b7810 */ /* 0x040fe40007ffe0ff */
[----:B-1----:R-:W-:Y:S02]  /*2740*/  IADD3 R4, PT, PT, R9, 0x6, RZ ;  /* 0x0000000609047810 */ /* 0x002fe40007ffe0ff */
[----:B------:R-:W-:-:S07]  /*2750*/  ISETP.GE.AND P1, PT, R11, UR4, PT ;  /* 0x000000040b007c0c */ /* 0x000fce000bf26270 */
[----:B------:R-:W1:Y:S08]  /*2760*/  @!P6 LDC R13, c[0x0][0x3a0] ;  /* 0x0000e800ff0deb82 */ /* 0x000e700000000800 */
[----:B------:R-:W3:Y:S08]  /*2770*/  @!P6 LDC R12, c[0x0][0x38c] ;  /* 0x0000e300ff0ceb82 */ /* 0x000ef00000000800 */
[----:B------:R-:W4:Y:S01]  /*2780*/  @!P1 LDC R18, c[0x0][0x38c] ;  /* 0x0000e300ff129b82 */ /* 0x000f220000000800 */
[----:B0-----:R-:W-:Y:S01]  /*2790*/  @!P0 FMUL R7, R6, R7 ;  /* 0x0000000706078220 */ /* 0x001fe20000400000 */
[----:B------:R-:W-:-:S03]  /*27a0*/  IADD3 R6, PT, PT, R9, 0x3, RZ ;  /* 0x0000000309067810 */ /* 0x000fc60007ffe0ff */
[----:B--2---:R-:W-:Y:S01]  /*27b0*/  @!P0 FFMA R7, R60, R8, R7 ;  /* 0x000000083c078223 */ /* 0x004fe20000000007 */
[----:B------:R-:W-:Y:S01]  /*27c0*/  VIADD R8, R9, 0x4 ;  /* 0x0000000409087836 */ /* 0x000fe20000000000 */
[----:B------:R-:W-:-:S03]  /*27d0*/  ISETP.GE.AND P5, PT, R6, UR4, PT ;  /* 0x0000000406007c0c */ /* 0x000fc6000bfa6270 */
[----:B------:R0:W-:Y:S01]  /*27e0*/  @!P0 STG.E desc[UR8][R2.64+0x4], R7 ;  /* 0x0000040702008986 */ /* 0x0001e2000c101908 */
[----:B------:R-:W-:Y:S02]  /*27f0*/  ISETP.GE.AND P4, PT, R8, UR4, PT ;  /* 0x0000000408007c0c */ /* 0x000fe4000bf86270 */
[----:B------:R-:W-:Y:S01]  /*2800*/  ISETP.GE.AND P0, PT, R4, UR4, PT ;  /* 0x0000000404007c0c */ /* 0x000fe2000bf06270 */
[----:B------:R-:W2:Y:S04]  /*2810*/  @!P1 LDG.E R8, desc[UR8][R2.64+0x14] ;  /* 0x0000140802089981 */ /* 0x000ea8000c1e1900 */
[----:B------:R-:W1:Y:S02]  /*2820*/  @!P6 LDG.E R4, desc[UR8][R2.64+0x8] ;  /* 0x000008080204e981 */ /* 0x000e64000c1e1900 */
[----:B------:R-:W5:Y:S02]  /*2830*/  @!P5 LDC R14, c[0x0][0x3a0] ;  /* 0x0000e800ff0edb82 */ /* 0x000f640000000800 */
[----:B------:R-:W5:Y:S04]  /*2840*/  @!P5 LDG.E R5, desc[UR8][R2.64+0xc] ;  /* 0x00000c080205d981 */ /* 0x000f68000c1e1900 */
[----:B------:R-:W4:Y:S02]  /*2850*/  @!P4 LDG.E R6, desc[UR8][R2.64+0x10] ;  /* 0x000010080206c981 */ /* 0x000f24000c1e1900 */
[----:B------:R-:W4:Y:S02]  /*2860*/  @!P4 LDC R17, c[0x0][0x3a0] ;  /* 0x0000e800ff11cb82 */ /* 0x000f240000000800 */
[----:B------:R-:W4:Y:S06]  /*2870*/  @!P0 LDG.E R11, desc[UR8][R2.64+0x18] ;  /* 0x00001808020b8981 */ /* 0x000f2c000c1e1900 */
[----:B0-----:R-:W2:Y:S08]  /*2880*/  @!P1 LDC R7, c[0x0][0x3a0] ;  /* 0x0000e800ff079b82 */ /* 0x001eb00000000800 */
[----:B------:R-:W0:Y:S08]  /*2890*/  @!P0 LDC R20, c[0x0][0x3a0] ;  /* 0x0000e800ff148b82 */ /* 0x000e300000000800 */
[----:B------:R-:W0:Y:S08]  /*28a0*/  @!P5 LDC R15, c[0x0][0x38c] ;  /* 0x0000e300ff0fdb82 */ /* 0x000e300000000800 */
[----:B------:R-:W0:Y:S08]  /*28b0*/  @!P4 LDC R16, c[0x0][0x38c] ;  /* 0x0000e300ff10cb82 */ /* 0x000e300000000800 */
[----:B------:R-:W0:Y:S01]  /*28c0*/  @!P0 LDC R19, c[0x0][0x38c] ;  /* 0x0000e300ff138b82 */ /* 0x000e220000000800 */
[----:B--2---:R-:W-:Y:S01]  /*28d0*/  @!P1 FMUL R7, R8, R7 ;  /* 0x0000000708079220 */ /* 0x004fe20000400000 */
[----:B-1----:R-:W-:Y:S01]  /*28e0*/  @!P6 FMUL R4, R4, R13 ;  /* 0x0000000d0404e220 */ /* 0x002fe20000400000 */
[----:B-----5:R-:W-:-:S03]  /*28f0*/  @!P5 FMUL R5, R5, R14 ;  /* 0x0000000e0505d220 */ /* 0x020fc60000400000 */
[----:B---3--:R-:W-:Y:S01]  /*2900*/  @!P6 FFMA R63, R63, R12, R4 ;  /* 0x0000000c3f3fe223 */ /* 0x008fe20000000004 */
[----:B----4-:R-:W-:Y:S01]  /*2910*/  @!P4 FMUL R6, R6, R17 ;  /* 0x000000110606c220 */ /* 0x010fe20000400000 */
[----:B0-----:R-:W-:Y:S01]  /*2920*/  @!P5 FFMA R5, R62, R15, R5 ;  /* 0x0000000f3e05d223 */ /* 0x001fe20000000005 */
[----:B------:R-:W-:Y:S01]  /*2930*/  @!P1 FFMA R7, R64, R18, R7 ;  /* 0x0000001240079223 */ /* 0x000fe20000000007 */
[----:B------:R-:W-:Y:S01]  /*2940*/  @!P0 FMUL R4, R11, R20 ;  /* 0x000000140b048220 */ /* 0x000fe20000400000 */
[----:B------:R-:W-:Y:S01]  /*2950*/  @!P4 FFMA R65, R65, R16, R6 ;  /* 0x000000104141c223 */ /* 0x000fe20000000006 */
[----:B------:R0:W-:Y:S02]  /*2960*/  @!P6 STG.E desc[UR8][R2.64+0x8], R63 ;  /* 0x0000083f0200e986 */ /* 0x0001e4000c101908 */
[----:B------:R-:W-:Y:S01]  /*2970*/  @!P0 FFMA R67, R67, R19, R4 ;  /* 0x0000001343438223 */ /* 0x000fe20000000004 */
[----:B------:R-:W-:Y:S01]  /*2980*/  IADD3 R4, PT, PT, R9, 0x7, RZ ;  /* 0x0000000709047810 */ /* 0x000fe20007ffe0ff */
[----:B------:R0:W-:Y:S04]  /*2990*/  @!P5 STG.E desc[UR8][R2.64+0xc], R5 ;  /* 0x00000c050200d986 */ /* 0x0001e8000c101908 */
[----:B------:R0:W-:Y:S04]  /*29a0*/  @!P4 STG.E desc[UR8][R2.64+0x10], R65 ;  /* 0x000010410200c986 */ /* 0x0001e8000c101908 */
[----:B------:R0:W-:Y:S04]  /*29b0*/  @!P1 STG.E desc[UR8][R2.64+0x14], R7 ;  /* 0x0000140702009986 */ /* 0x0001e8000c101908 */
[----:B------:R0:W-:Y:S01]  /*29c0*/  @!P0 STG.E desc[UR8][R2.64+0x18], R67 ;  /* 0x0000184302008986 */ /* 0x0001e2000c101908 */
[----:B------:R-:W-:-:S13]  /*29d0*/  ISETP.GE.AND P0, PT, R4, UR4, PT ;  /* 0x0000000404007c0c */ /* 0x000fda000bf06270 */
[----:B0-----:R-:W-:Y:S05]  /*29e0*/  @P0 BRA `(.L_x_17) ;  /* 0x0000000000180947 */ /* 0x001fea0003800000 */
[----:B------:R-:W2:Y:S01]  /*29f0*/  LDG.E R4, desc[UR8][R2.64+0x1c] ;  /* 0x00001c0802047981 */ /* 0x000ea2000c1e1900 */
[----:B------:R-:W2:Y:S01]  /*2a00*/  LDCU UR4, c[0x0][0x3a0] ;  /* 0x00007400ff0477ac */ /* 0x000ea20008000800 */
[----:B------:R-:W0:Y:S01]  /*2a10*/  LDCU UR5, c[0x0][0x38c] ;  /* 0x00007180ff0577ac */ /* 0x000e220008000800 */
[----:B--2---:R-:W-:-:S04]  /*2a20*/  FMUL R5, R4, UR4 ;  /* 0x0000000404057c20 */ /* 0x004fc80008400000 */
[----:B0-----:R-:W-:-:S05]  /*2a30*/  FFMA R5, R66, UR5, R5 ;  /* 0x0000000542057c23 */ /* 0x001fca0008000005 */
[----:B------:R0:W-:Y:S02]  /*2a40*/  STG.E desc[UR8][R2.64+0x1c], R5 ;  /* 0x00001c0502007986 */ /* 0x0001e4000c101908 */
.L_x_17:
[----:B------:R-:W-:Y:S05]  /*2a50*/  BSYNC.RECONVERGENT B0 ;  /* 0x0000000000007941 */ /* 0x000fea0003800200 */
.L_x_16:
[----:B------:R-:W-:Y:S04]  /*2a60*/  BSSY.RECONVERGENT B0, `(.L_x_18) ;  /* 0x000004d000007945 */ /* 0x000fe80003800200 */
[----:B------:R-:W-:Y:S05]  /*2a70*/  @P2 BRA `(.L_x_19) ;  /* 0x00000004002c2947 */ /* 0x000fea0003800000 */
[----:B------:R-:W5:Y:S01]  /*2a80*/  LDCU UR4, c[0x0][0x384] ;  /* 0x00007080ff0477ac */ /* 0x000f620008000800 */
[----:B------:R-:W0:Y:S01]  /*2a90*/  LDCU.64 UR10, c[0x0][0x3a8] ;  /* 0x00007500ff0a77ac */ /* 0x000e220008000a00 */
[----:B-----5:R-:W-:Y:S01]  /*2aa0*/  ISETP.GE.AND P2, PT, R9, UR4, PT ;  /* 0x0000000409007c0c */ /* 0x020fe2000bf46270 */
[----:B------:R-:W-:-:S12]  /*2ab0*/  IMAD R0, R0, UR4, RZ ;  /* 0x0000000400007c24 */ /* 0x000fd8000f8e02ff */
[----:B01234-:R-:W0:Y:S01]  /*2ac0*/  @!P2 LDC.64 R4, c[0x0][0x3a8] ;  /* 0x0000ea00ff04ab82 */ /* 0x01fe220000000a00 */
[----:B------:R-:W-:-:S07]  /*2ad0*/  @!P2 IADD3 R3, PT, PT, R9, R0, RZ ;  /* 0x000000000903a210 */ /* 0x000fce0007ffe0ff */
[----:B------:R-:W1:Y:S08]  /*2ae0*/  @!P2 LDC R7, c[0x0][0x3a0] ;  /* 0x0000e800ff07ab82 */ /* 0x000e700000000800 */
[----:B------:R-:W2:Y:S01]  /*2af0*/  @!P2 LDC R8, c[0x0][0x38c] ;  /* 0x0000e300ff08ab82 */ /* 0x000ea20000000800 */
[----:B0-----:R-:W-:-:S05]  /*2b00*/  @!P2 IMAD.WIDE R4, R3, 0x4, R4 ;  /* 0x000000040304a825 */ /* 0x001fca00078e0204 */
[----:B------:R-:W1:Y:S01]  /*2b10*/  @!P2 LDG.E R2, desc[UR8][R4.64] ;  /* 0x000000080402a981 */ /* 0x000e62000c1e1900 */
[C---:B------:R-:W-:Y:S01]  /*2b20*/  VIADD R3, R9.reuse, 0x1 ;  /* 0x0000000109037836 */ /* 0x040fe20000000000 */
[----:B------:R-:W-:Y:S02]  /*2b30*/  SHF.R.S32.HI R6, RZ, 0x1f, R0 ;  /* 0x0000001fff067819 */ /* 0x000fe40000011400 */
[----:B------:R-:W-:Y:S02]  /*2b40*/  IADD3 R11, PT, PT, R9, 0x2, RZ ;  /* 0x00000002090b7810 */ /* 0x000fe40007ffe0ff */
[----:B------:R-:W-:Y:S02]  /*2b50*/  ISETP.GE.AND P0, PT, R3, UR4, PT ;  /* 0x0000000403007c0c */ /* 0x000fe4000bf06270 */
[----:B------:R-:W-:Y:S02]  /*2b60*/  IADD3 R3, P4, PT, R9, R0, RZ ;  /* 0x0000000009037210 */ /* 0x000fe40007f9e0ff */
[----:B------:R-:W-:-:S02]  /*2b70*/  ISETP.GE.AND P1, PT, R11, UR4, PT ;  /* 0x000000040b007c0c */ /* 0x000fc4000bf26270 */
[----:B------:R-:W-:-:S07]  /*2b80*/  LEA.HI.X.SX32 R6, R9, R6, 0x1, P4 ;  /* 0x0000000609067211 */ /* 0x000fce00020f0eff */
[----:B------:R-:W0:Y:S08]  /*2b90*/  @!P0 LDC R13, c[0x0][0x3a0] ;  /* 0x0000e800ff0d8b82 */ /* 0x000e300000000800 */
[----:B------:R-:W3:Y:S08]  /*2ba0*/  @!P1 LDC R15, c[0x0][0x3a0] ;  /* 0x0000e800ff0f9b82 */ /* 0x000ef00000000800 */
[----:B------:R-:W4:Y:S01]  /*2bb0*/  @!P1 LDC R14, c[0x0][0x38c] ;  /* 0x0000e300ff0e9b82 */ /* 0x000f220000000800 */
[----:B-1----:R-:W-:Y:S01]  /*2bc0*/  @!P2 FMUL R0, R2, R7 ;  /* 0x000000070200a220 */ /* 0x002fe20000400000 */
[----:B------:R-:W-:-:S02]  /*2bd0*/  LEA R2, P5, R3, UR10, 0x2 ;  /* 0x0000000a03027c11 */ /* 0x000fc4000f8a10ff */
[----:B------:R-:W-:Y:S01]  /*2be0*/  IADD3 R7, PT, PT, R9, 0x3, RZ ;  /* 0x0000000309077810 */ /* 0x000fe20007ffe0ff */
[----:B--2---:R-:W-:Y:S01]  /*2bf0*/  @!P2 FFMA R69, R69, R8, R0 ;  /* 0x000000084545a223 */ /* 0x004fe20000000000 */
[----:B------:R-:W-:Y:S01]  /*2c00*/  LEA.HI.X R3, R3, UR11, R6, 0x2, P5 ;  /* 0x0000000b03037c11 */ /* 0x000fe2000a8f1406 */
[----:B------:R-:W-:Y:S01]  /*2c10*/  VIADD R6, R9, 0x6 ;  /* 0x0000000609067836 */ /* 0x000fe20000000000 */
[----:B------:R-:W-:Y:S02]  /*2c20*/  ISETP.GE.AND P4, PT, R7, UR4, PT ;  /* 0x0000000407007c0c */ /* 0x000fe4000bf86270 */
[C---:B------:R-:W-:Y:S01]  /*2c30*/  IADD3 R0, PT, PT, R9.reuse, 0x4, RZ ;  /* 0x0000000409007810 */ /* 0x040fe20007ffe0ff */
[----:B------:R1:W-:Y:S01]  /*2c40*/  @!P2 STG.E desc[UR8][R4.64], R69 ;  /* 0x000000450400a986 */ /* 0x0003e2000c101908 */
[----:B------:R-:W-:Y:S02]  /*2c50*/  IADD3 R7, PT, PT, R9, 0x5, RZ ;  /* 0x0000000509077810 */ /* 0x000fe40007ffe0ff */
[----:B------:R-:W-:-:S02]  /*2c60*/  ISETP.GE.AND P5, PT, R0, UR4, PT ;  /* 0x0000000400007c0c */ /* 0x000fc4000bfa6270 */
[----:B------:R-:W-:Y:S01]  /*2c70*/  ISETP.GE.AND P2, PT, R7, UR4, PT ;  /* 0x0000000407007c0c */ /* 0x000fe2000bf46270 */
[----:B------:R-:W0:Y:S01]  /*2c80*/  @!P0 LDG.E R0, desc[UR8][R2.64+0x4] ;  /* 0x0000040802008981 */ /* 0x000e22000c1e1900 */
[----:B------:R-:W-:-:S03]  /*2c90*/  ISETP.GE.AND P6, PT, R6, UR4, PT ;  /* 0x0000000406007c0c */ /* 0x000fc6000bfc6270 */
[----:B------:R-:W3:Y:S01]  /*2ca0*/  @!P1 LDG.E R6, desc[UR8][R2.64+0x8] ;  /* 0x0000080802069981 */ /* 0x000ee2000c1e1900 */
[----:B------:R-:W2:Y:S03]  /*2cb0*/  @!P4 LDC R16, c[0x0][0x3a0] ;  /* 0x0000e800ff10cb82 */ /* 0x000ea60000000800 */
[----:B------:R-:W2:Y:S04]  /*2cc0*/  @!P4 LDG.E R7, desc[UR8][R2.64+0xc] ;  /* 0x00000c080207c981 */ /* 0x000ea8000c1e1900 */
[----:B------:R-:W5:Y:S01]  /*2cd0*/  @!P5 LDG.E R8, desc[UR8][R2.64+0x10] ;  /* 0x000010080208d981 */ /* 0x000f62000c1e1900 */
[----:B------:R-:W5:Y:S03]  /*2ce0*/  @!P5 LDC R19, c[0x0][0x3a0] ;  /* 0x0000e800ff13db82 */ /* 0x000f660000000800 */
[----:B------:R-:W5:Y:S04]  /*2cf0*/  @!P2 LDG.E R11, desc[UR8][R2.64+0x14] ;  /* 0x00001408020ba981 */ /* 0x000f68000c1e1900 */
[----:B------:R-:W5:Y:S01]  /*2d00*/  @!P6 LDG.E R12, desc[UR8][R2.64+0x18] ;  /* 0x00001808020ce981 */ /* 0x000f62000c1e1900 */
[----:B------:R-:W5:Y:S08]  /*2d10*/  @!P2 LDC R20, c[0x0][0x3a0] ;  /* 0x0000e800ff14ab82 */ /* 0x000f700000000800 */
[----:B------:R-:W5:Y:S08]  /*2d20*/  @!P6 LDC R23, c[0x0][0x3a0] ;  /* 0x0000e800ff17eb82 */ /* 0x000f700000000800 */
[----:B------:R-:W5:Y:S08]  /*2d30*/  @!P4 LDC R17, c[0x0][0x38c] ;  /* 0x0000e300ff11cb82 */ /* 0x000f700000000800 */
[----:B------:R-:W5:Y:S08]  /*2d40*/  @!P5 LDC R18, c[0x0][0x38c] ;  /* 0x0000e300ff12db82 */ /* 0x000f700000000800 */
[----:B------:R-:W5:Y:S08]  /*2d50*/  @!P2 LDC R21, c[0x0][0x38c] ;  /* 0x0000e300ff15ab82 */ /* 0x000f700000000800 */
[----:B------:R-:W5:Y:S08]  /*2d60*/  @!P6 LDC R22, c[0x0][0x38c] ;  /* 0x0000e300ff16eb82 */ /* 0x000f700000000800 */
[----:B-1----:R-:W1:Y:S01]  /*2d70*/  @!P0 LDC R4, c[0x0][0x38c] ;  /* 0x0000e300ff048b82 */ /* 0x002e620000000800 */
[----:B0-----:R-:W-:Y:S01]  /*2d80*/  @!P0 FMUL R5, R0, R13 ;  /* 0x0000000d00058220 */ /* 0x001fe20000400000 */
[----:B------:R-:W-:Y:S01]  /*2d90*/  IADD3 R0, PT, PT, R9, 0x7, RZ ;  /* 0x0000000709007810 */ /* 0x000fe20007ffe0ff */
[----:B---3--:R-:W-:-:S02]  /*2da0*/  @!P1 FMUL R6, R6, R15 ;  /* 0x0000000f06069220 */ /* 0x008fc40000400000 */
[----:B-1----:R-:W-:Y:S01]  /*2db0*/  @!P0 FFMA R5, R68, R4, R5 ;  /* 0x0000000444058223 */ /* 0x002fe20000000005 */
[----:B--2---:R-:W-:Y:S01]  /*2dc0*/  @!P4 FMUL R7, R7, R16 ;  /* 0x000000100707c220 */ /* 0x004fe20000400000 */
[----:B----4-:R-:W-:-:S03]  /*2dd0*/  @!P1 FFMA R71, R71, R14, R6 ;  /* 0x0000000e47479223 */ /* 0x010fc60000000006 */
[----:B------:R0:W-:Y:S01]  /*2de0*/  @!P0 STG.E desc[UR8][R2.64+0x4], R5 ;  /* 0x0000040502008986 */ /* 0x0001e2000c101908 */
[----:B------:R-:W-:Y:S01]  /*2df0*/  ISETP.GE.AND P0, PT, R0, UR4, PT ;  /* 0x0000000400007c0c */ /* 0x000fe2000bf06270 */
[----:B-----5:R-:W-:Y:S01]  /*2e00*/  @!P5 FMUL R8, R8, R19 ;  /* 0x000000130808d220 */ /* 0x020fe20000400000 */
[----:B------:R-:W-:Y:S01]  /*2e10*/  @!P4 FFMA R7, R70, R17, R7 ;  /* 0x000000114607c223 */ /* 0x000fe20000000007 */
[----:B------:R0:W-:Y:S01]  /*2e20*/  @!P1 STG.E desc[UR8][R2.64+0x8], R71 ;  /* 0x0000084702009986 */ /* 0x0001e2000c101908 */
[----:B------:R-:W-:Y:S01]  /*2e30*/  @!P2 FMUL R11, R11, R20 ;  /* 0x000000140b0ba220 */ /* 0x000fe20000400000 */
[----:B------:R-:W-:Y:S02]  /*2e40*/  @!P5 FFMA R73, R73, R18, R8 ;  /* 0x000000124949d223 */ /* 0x000fe40000000008 */
[----:B------:R0:W-:Y:S01]  /*2e50*/  @!P4 STG.E desc[UR8][R2.64+0xc], R7 ;  /* 0x00000c070200c986 */ /* 0x0001e2000c101908 */
[----:B------:R-:W-:Y:S01]  /*2e60*/  @!P6 FMUL R12, R12, R23 ;  /* 0x000000170c0ce220 */ /* 0x000fe20000400000 */
[----:B------:R-:W-:-:S02]  /*2e70*/  @!P2 FFMA R11, R72, R21, R11 ;  /* 0x00000015480ba223 */ /* 0x000fc4000000000b */
[----:B------:R0:W-:Y:S01]  /*2e80*/  @!P5 STG.E desc[UR8][R2.64+0x10], R73 ;  /* 0x000010490200d986 */ /* 0x0001e2000c101908 */
[----:B------:R-:W-:-:S03]  /*2e90*/  @!P6 FFMA R75, R75, R22, R12 ;  /* 0x000000164b4be223 */ /* 0x000fc6000000000c */
[----:B------:R0:W-:Y:S04]  /*2ea0*/  @!P2 STG.E desc[UR8][R2.64+0x14], R11 ;  /* 0x0000140b0200a986 */ /* 0x0001e8000c101908 */
[----:B------:R0:W-:Y:S01]  /*2eb0*/  @!P6 STG.E desc[UR8][R2.64+0x18], R75 ;  /* 0x0000184b0200e986 */ /* 0x0001e2000c101908 */
[----:B------:R-:W-:Y:S05]  /*2ec0*/  @P0 BRA `(.L_x_19) ;  /* 0x0000000000180947 */ /* 0x000fea0003800000 */
[----:B------:R-:W0:Y:S01]  /*2ed0*/  LDG.E R0, desc[UR8][R2.64+0x1c] ;  /* 0x00001c0802007981 */ /* 0x000e22000c1e1900 */
[----:B------:R-:W0:Y:S01]  /*2ee0*/  LDCU UR4, c[0x0][0x3a0] ;  /* 0x00007400ff0477ac */ /* 0x000e220008000800 */
[----:B------:R-:W1:Y:S01]  /*2ef0*/  LDCU UR5, c[0x0][0x38c] ;  /* 0x00007180ff0577ac */ /* 0x000e620008000800 */
[----:B0-----:R-:W-:-:S04]  /*2f00*/  FMUL R5, R0, UR4 ;  /* 0x0000000400057c20 */ /* 0x001fc80008400000 */
[----:B-1----:R-:W-:-:S05]  /*2f10*/  FFMA R5, R74, UR5, R5 ;  /* 0x000000054a057c23 */ /* 0x002fca0008000005 */
[----:B------:R0:W-:Y:S02]  /*2f20*/  STG.E desc[UR8][R2.64+0x1c], R5 ;  /* 0x00001c0502007986 */ /* 0x0001e4000c101908 */
.L_x_19:
[----:B------:R-:W-:Y:S05]  /*2f30*/  BSYNC.RECONVERGENT B0 ;  /* 0x0000000000007941 */ /* 0x000fea0003800200 */
.L_x_18:
[----:B------:R-:W-:Y:S05]  /*2f40*/  @P3 EXIT ;  /* 0x000000000000394d */ /* 0x000fea0003800000 */
[----:B------:R-:W5:Y:S01]  /*2f50*/  LDCU UR4, c[0x0][0x384] ;  /* 0x00007080ff0477ac */ /* 0x000f620008000800 */
[----:B------:R-:W0:Y:S01]  /*2f60*/  LDCU.64 UR6, c[0x0][0x3a8] ;  /* 0x00007500ff0677ac */ /* 0x000e220008000a00 */
[----:B-----5:R-:W-:Y:S01]  /*2f70*/  ISETP.GE.AND P4, PT, R9, UR4, PT ;  /* 0x0000000409007c0c */ /* 0x020fe2000bf86270 */
[----:B------:R-:W-:-:S12]  /*2f80*/  IMAD R10, R10, UR4, RZ ;  /* 0x000000040a0a7c24 */ /* 0x000fd8000f8e02ff */
[----:B01234-:R-:W0:Y:S01]  /*2f90*/  @!P4 LDC.64 R4, c[0x0][0x3a8] ;  /* 0x0000ea00ff04cb82 */ /* 0x01fe220000000a00 */
[----:B------:R-:W-:-:S07]  /*2fa0*/  @!P4 IADD3 R3, PT, PT, R9, R10, RZ ;  /* 0x0000000a0903c210 */ /* 0x000fce0007ffe0ff */
[----:B------:R-:W1:Y:S01]  /*2fb0*/  @!P4 LDC R6, c[0x0][0x38c] ;  /* 0x0000e300ff06cb82 */ /* 0x000e620000000800 */
[----:B0-----:R-:W-:-:S07]  /*2fc0*/  @!P4 IMAD.WIDE R4, R3, 0x4, R4 ;  /* 0x000000040304c825 */ /* 0x001fce00078e0204 */
[----:B------:R-:W0:Y:S01]  /*2fd0*/  @!P4 LDC R3, c[0x0][0x3a0] ;  /* 0x0000e800ff03cb82 */ /* 0x000e220000000800 */
[----:B------:R-:W0:Y:S01]  /*2fe0*/  @!P4 LDG.E R0, desc[UR8][R4.64] ;  /* 0x000000080400c981 */ /* 0x000e22000c1e1900 */
[C---:B------:R-:W-:Y:S02]  /*2ff0*/  IADD3 R2, PT, PT, R9.reuse, 0x1, RZ ;  /* 0x0000000109027810 */ /* 0x040fe40007ffe0ff */
[C---:B------:R-:W-:Y:S02]  /*3000*/  IADD3 R7, PT, PT, R9.reuse, 0x4, RZ ;  /* 0x0000000409077810 */ /* 0x040fe40007ffe0ff */
[----:B------:R-:W-:Y:S02]  /*3010*/  ISETP.GE.AND P0, PT, R2, UR4, PT ;  /* 0x0000000402007c0c */ /* 0x000fe4000bf06270 */
[----:B------:R-:W-:Y:S02]  /*3020*/  SHF.R.S32.HI R2, RZ, 0x1f, R10 ;  /* 0x0000001fff027819 */ /* 0x000fe4000001140a */
[----:B------:R-:W-:Y:S01]  /*3030*/  IADD3 R10, P1, PT, R9, R10, RZ ;  /* 0x0000000a090a7210 */ /* 0x000fe20007f3e0ff */
[----:B0-----:R-:W-:-:S03]  /*3040*/  @!P4 FMUL R0, R0, R3 ;  /* 0x000000030000c220 */ /* 0x001fc60000400000 */
[----:B------:R-:W-:Y:S02]  /*3050*/  LEA.HI.X.SX32 R3, R9, R2, 0x1, P1 ;  /* 0x0000000209037211 */ /* 0x000fe400008f0eff */
[C---:B------:R-:W-:Y:S01]  /*3060*/  LEA R2, P3, R10.reuse, UR6, 0x2 ;  /* 0x000000060a027c11 */ /* 0x040fe2000f8610ff */
[----:B-1----:R-:W-:Y:S01]  /*3070*/  @!P4 FFMA R77, R77, R6, R0 ;  /* 0x000000064d4dc223 */ /* 0x002fe20000000000 */
[C---:B------:R-:W-:Y:S01]  /*3080*/  VIADD R6, R9.reuse, 0x3 ;  /* 0x0000000309067836 */ /* 0x040fe20000000000 */
[----:B------:R-:W-:Y:S02]  /*3090*/  IADD3 R0, PT, PT, R9, 0x2, RZ ;  /* 0x0000000209007810 */ /* 0x000fe40007ffe0ff */
[----:B------:R-:W-:Y:S01]  /*30a0*/  LEA.HI.X R3, R10, UR7, R3, 0x2, P3 ;  /* 0x000000070a037c11 */ /* 0x000fe200098f1403 */
[----:B------:R0:W-:Y:S01]  /*30b0*/  @!P4 STG.E desc[UR8][R4.64], R77 ;  /* 0x0000004d0400c986 */ /* 0x0001e2000c101908 */
[----:B------:R-:W-:Y:S02]  /*30c0*/  ISETP.GE.AND P1, PT, R6, UR4, PT ;  /* 0x0000000406007c0c */ /* 0x000fe4000bf26270 */
[----:B------:R-:W-:-:S02]  /*30d0*/  ISETP.GE.AND P3, PT, R7, UR4, PT ;  /* 0x0000000407007c0c */ /* 0x000fc4000bf66270 */
[C---:B------:R-:W-:Y:S02]  /*30e0*/  IADD3 R6, PT, PT, R9.reuse, 0x5, RZ ;  /* 0x0000000509067810 */ /* 0x040fe40007ffe0ff */
[----:B------:R-:W-:Y:S02]  /*30f0*/  IADD3 R7, PT, PT, R9, 0x6, RZ ;  /* 0x0000000609077810 */ /* 0x000fe40007ffe0ff */
[----:B------:R-:W-:Y:S02]  /*3100*/  ISETP.GE.AND P2, PT, R0, UR4, PT ;  /* 0x0000000400007c0c */ /* 0x000fe4000bf46270 */
[----:B------:R-:W-:Y:S01]  /*3110*/  ISETP.GE.AND P4, PT, R6, UR4, PT ;  /* 0x0000000406007c0c */ /* 0x000fe2000bf86270 */
[----:B------:R-:W2:Y:S01]  /*3120*/  @!P0 LDG.E R0, desc[UR8][R2.64+0x4] ;  /* 0x0000040802008981 */ /* 0x000ea2000c1e1900 */
[----:B------:R-:W-:Y:S01]  /*3130*/  ISETP.GE.AND P5, PT, R7, UR4, PT ;  /* 0x0000000407007c0c */ /* 0x000fe2000bfa6270 */
[----:B0-----:R-:W2:Y:S02]  /*3140*/  @!P0 LDC R5, c[0x0][0x3a0] ;  /* 0x0000e800ff058b82 */ /* 0x001ea40000000800 */
[----:B------:R-:W3:Y:S04]  /*3150*/  @!P1 LDG.E R7, desc[UR8][R2.64+0xc] ;  /* 0x00000c0802079981 */ /* 0x000ee8000c1e1900 */
[----:B------:R-:W4:Y:S02]  /*3160*/  @!P3 LDG.E R8, desc[UR8][R2.64+0x10] ;  /* 0x000010080208b981 */ /* 0x000f24000c1e1900 */
[----:B------:R-:W0:Y:S02]  /*3170*/  @!P2 LDC R13, c[0x0][0x3a0] ;  /* 0x0000e800ff0dab82 */ /* 0x000e240000000800 */
[----:B------:R-:W0:Y:S04]  /*3180*/  @!P2 LDG.E R6, desc[UR8][R2.64+0x8] ;  /* 0x000008080206a981 */ /* 0x000e28000c1e1900 */
[----:B------:R-:W5:Y:S02]  /*3190*/  @!P4 LDG.E R10, desc[UR8][R2.64+0x14] ;  /* 0x00001408020ac981 */ /* 0x000f64000c1e1900 */
[----:B------:R-:W3:Y:S02]  /*31a0*/  @!P1 LDC R14, c[0x0][0x3a0] ;  /* 0x0000e800ff0e9b82 */ /* 0x000ee40000000800 */
[----:B------:R-:W5:Y:S06]  /*31b0*/  @!P5 LDG.E R11, desc[UR8][R2.64+0x18] ;  /* 0x00001808020bd981 */ /* 0x000f6c000c1e1900 */
[----:B------:R-:W4:Y:S08]  /*31c0*/  @!P3 LDC R17, c[0x0][0x3a0] ;  /* 0x0000e800ff11bb82 */ /* 0x000f300000000800 */
[----:B------:R-:W5:Y:S08]  /*31d0*/  @!P4 LDC R19, c[0x0][0x3a0] ;  /* 0x0000e800ff13cb82 */ /* 0x000f700000000800 */
[----:B------:R-:W1:Y:S08]  /*31e0*/  @!P5 LDC R20, c[0x0][0x3a0] ;  /* 0x0000e800ff14db82 */ /* 0x000e700000000800 */
[----:B------:R-:W1:Y:S08]  /*31f0*/  @!P0 LDC R4, c[0x0][0x38c] ;  /* 0x0000e300ff048b82 */ /* 0x000e700000000800 */
[----:B------:R-:W1:Y:S08]  /*3200*/  @!P2 LDC R12, c[0x0][0x38c] ;  /* 0x0000e300ff0cab82 */ /* 0x000e700000000800 */
[----:B------:R-:W1:Y:S08]  /*3210*/  @!P1 LDC R15, c[0x0][0x38c] ;  /* 0x0000e300ff0f9b82 */ /* 0x000e700000000800 */
[----:B------:R-:W1:Y:S08]  /*3220*/  @!P3 LDC R16, c[0x0][0x38c] ;  /* 0x0000e300ff10bb82 */ /* 0x000e700000000800 */
[----:B------:R-:W1:Y:S08]  /*3230*/  @!P4 LDC R18, c[0x0][0x38c] ;  /* 0x0000e300ff12cb82 */ /* 0x000e700000000800 */
[----:B------:R-:W1:Y:S01]  /*3240*/  @!P5 LDC R21, c[0x0][0x38c] ;  /* 0x0000e300ff15db82 */ /* 0x000e620000000800 */
[----:B------:R-:W-:-:S04]  /*3250*/  IADD3 R9, PT, PT, R9, 0x7, RZ ;  /* 0x0000000709097810 */ /* 0x000fc80007ffe0ff */
[----:B------:R-:W-:Y:S01]  /*3260*/  ISETP.GE.AND P6, PT, R9, UR4, PT ;  /* 0x0000000409007c0c */ /* 0x000fe2000bfc6270 */
[----:B--2---:R-:W-:Y:S01]  /*3270*/  @!P0 FMUL R5, R0, R5 ;  /* 0x0000000500058220 */ /* 0x004fe20000400000 */
[----:B---3--:R-:W-:Y:S01]  /*3280*/  @!P1 FMUL R7, R7, R14 ;  /* 0x0000000e07079220 */ /* 0x008fe20000400000 */
[----:B----4-:R-:W-:Y:S01]  /*3290*/  @!P3 FMUL R8, R8, R17 ;  /* 0x000000110808b220 */ /* 0x010fe20000400000 */
[----:B0-----:R-:W-:Y:S01]  /*32a0*/  @!P2 FMUL R6, R6, R13 ;  /* 0x0000000d0606a220 */ /* 0x001fe20000400000 */
[----:B-----5:R-:W-:Y:S01]  /*32b0*/  @!P4 FMUL R9, R10, R19 ;  /* 0x000000130a09c220 */ /* 0x020fe20000400000 */
[----:B-1----:R-:W-:Y:S01]  /*32c0*/  @!P5 FMUL R0, R11, R20 ;  /* 0x000000140b00d220 */ /* 0x002fe20000400000 */
[----:B------:R-:W-:Y:S01]  /*32d0*/  @!P0 FFMA R5, R76, R4, R5 ;  /* 0x000000044c058223 */ /* 0x000fe20000000005 */
[----:B------:R-:W-:Y:S01]  /*32e0*/  @!P2 FFMA R79, R79, R12, R6 ;  /* 0x0000000c4f4fa223 */ /* 0x000fe20000000006 */
[----:B------:R-:W-:Y:S01]  /*32f0*/  @!P1 FFMA R7, R78, R15, R7 ;  /* 0x0000000f4e079223 */ /* 0x000fe20000000007 */
[----:B------:R-:W-:Y:S01]  /*3300*/  @!P3 FFMA R81, R81, R16, R8 ;  /* 0x000000105151b223 */ /* 0x000fe20000000008 */
[----:B------:R-:W-:Y:S01]  /*3310*/  @!P4 FFMA R9, R80, R18, R9 ;  /* 0x000000125009c223 */ /* 0x000fe20000000009 */
[----:B------:R-:W-:Y:S01]  /*3320*/  @!P5 FFMA R83, R83, R21, R0 ;  /* 0x000000155353d223 */ /* 0x000fe20000000000 */
[----:B------:R0:W-:Y:S04]  /*3330*/  @!P0 STG.E desc[UR8][R2.64+0x4], R5 ;  /* 0x0000040502008986 */ /* 0x0001e8000c101908 */
[----:B------:R0:W-:Y:S04]  /*3340*/  @!P2 STG.E desc[UR8][R2.64+0x8], R79 ;  /* 0x0000084f0200a986 */ /* 0x0001e8000c101908 */
[----:B------:R0:W-:Y:S04]  /*3350*/  @!P1 STG.E desc[UR8][R2.64+0xc], R7 ;  /* 0x00000c0702009986 */ /* 0x0001e8000c101908 */
[----:B------:R0:W-:Y:S04]  /*3360*/  @!P3 STG.E desc[UR8][R2.64+0x10], R81 ;  /* 0x000010510200b986 */ /* 0x0001e8000c101908 */
[----:B------:R0:W-:Y:S04]  /*3370*/  @!P4 STG.E desc[UR8][R2.64+0x14], R9 ;  /* 0x000014090200c986 */ /* 0x0001e8000c101908 */
[----:B------:R0:W-:Y:S01]  /*3380*/  @!P5 STG.E desc[UR8][R2.64+0x18], R83 ;  /* 0x000018530200d986 */ /* 0x0001e2000c101908 */
[----:B------:R-:W-:Y:S05]  /*3390*/  @P6 EXIT ;  /* 0x000000000000694d */ /* 0x000fea0003800000 */
[----:B------:R-:W0:Y:S01]  /*33a0*/  LDG.E R0, desc[UR8][R2.64+0x1c] ;  /* 0x00001c0802007981 */ /* 0x000e22000c1e1900 */
[----:B------:R-:W0:Y:S01]  /*33b0*/  LDCU UR4, c[0x0][0x3a0] ;  /* 0x00007400ff0477ac */ /* 0x000e220008000800 */
[----:B------:R-:W1:Y:S01]  /*33c0*/  LDCU UR5, c[0x0][0x38c] ;  /* 0x00007180ff0577ac */ /* 0x000e620008000800 */
[----:B0-----:R-:W-:-:S04]  /*33d0*/  FMUL R5, R0, UR4 ;  /* 0x0000000400057c20 */ /* 0x001fc80008400000 */
[----:B-1----:R-:W-:-:S05]  /*33e0*/  FFMA R5, R82, UR5, R5 ;  /* 0x0000000552057c23 */ /* 0x002fca0008000005 */
[----:B------:R-:W-:Y:S01]  /*33f0*/  STG.E desc[UR8][R2.64+0x1c], R5 ;  /* 0x00001c0502007986 */ /* 0x000fe2000c101908 */
[----:B------:R-:W-:Y:S05]  /*3400*/  EXIT ;  /* 0x000000000000794d */ /* 0x000fea0003800000 */
.L_x_20:
[----:B------:R-:W-:-:S00]  /*3410*/  BRA `(.L_x_20) ;  /* 0xfffffffc00fc7947 */ /* 0x000fc0000383ffff */
[----:B------:R-:W-:-:S00]  /*3420*/  NOP ;  /* 0x0000000000007918 */ /* 0x000fc00000000000 */
        /* <DEDUP_REMOVED lines=13> */
.L_x_37:


//--------------------- .text._Z22sgemm_1D_thread_tilingILi64ELi64ELi8ELi8EEviiifPKfS1_fPf --------------------------
	.section	.text._Z22sgemm_1D_thread_tilingILi64ELi64ELi8ELi8EEviiifPKfS1_fPf,"ax",@progbits
	.align	128
        .global         _Z22sgemm_1D_thread_tilingILi64ELi64ELi8ELi8EEviiifPKfS1_fPf
        .type           _Z22sgemm_1D_thread_tilingILi64ELi64ELi8ELi8EEviiifPKfS1_fPf,@function
        .size           _Z22sgemm_1D_thread_tilingILi64ELi64ELi8ELi8EEviiifPKfS1_fPf,(.L_x_38 - _Z22sgemm_1D_thread_tilingILi64ELi64ELi8ELi8EEviiifPKfS1_fPf)
        .other          _Z22sgemm_1D_thread_tilingILi64ELi64ELi8ELi8EEviiifPKfS1_fPf,@"STO_CUDA_ENTRY STV_DEFAULT"
_Z22sgemm_1D_thread_tilingILi64ELi64ELi8ELi8EEviiifPKfS1_fPf:
.text._Z22sgemm_1D_thread_tilingILi64ELi64ELi8ELi8EEviiifPKfS1_fPf:
[----:B------:R-:W-:Y:S01]  /*0000*/  LDC R1, c[0x0][0x37c] ;  /* 0x0000df00ff017b82 */ /* 0x000fe20000000800 */
[----:B------:R-:W0:Y:S07]  /*0010*/  S2R R68, SR_TID.X ;  /* 0x0000000000447919 */ /* 0x000e2e0000002100 */
[----:B------:R-:W1:Y:S01]  /*0020*/  S2UR UR4, SR_CTAID.Y ;  /* 0x00000000000479c3 */ /* 0x000e620000002600 */
[----:B------:R-:W2:Y:S01]  /*0030*/  LDCU UR7, c[0x0][0x388] ;  /* 0x00007100ff0777ac */ /* 0x000ea20008000800 */
[----:B------:R-:W-:Y:S01]  /*0040*/  HFMA2 R67, -RZ, RZ, 0, 0 ;  /* 0x00000000ff437431 */ /* 0x000fe200000001ff */
[----:B------:R-:W3:Y:S01]  /*0050*/  S2R R5, SR_CTAID.X ;  /* 0x0000000000057919 */ /* 0x000ee20000002500 */
[----:B------:R-:W-:Y:S01]  /*0060*/  HFMA2 R65, -RZ, RZ, 0, 0 ;  /* 0x00000000ff417431 */ /* 0x000fe200000001ff */
[----:B------:R-:W-:Y:S01]  /*0070*/  MOV R3, RZ ;  /* 0x000000ff00037202 */ /* 0x000fe20000000f00 */
[----:B------:R-:W-:Y:S01]  /*0080*/  HFMA2 R83, -RZ, RZ, 0, 0 ;  /* 0x00000000ff537431 */ /* 0x000fe200000001ff */
[----:B------:R-:W-:Y:S01]  /*0090*/  MOV R80, RZ ;  /* 0x000000ff00507202 */ /* 0x000fe20000000f00 */
[----:B------:R-:W-:Y:S01]  /*00a0*/  HFMA2 R48, -RZ, RZ, 0, 0 ;  /* 0x00000000ff307431 */ /* 0x000fe200000001ff */
[----:B------:R-:W-:Y:S01]  /*00b0*/  MOV R85, RZ ;  /* 0x000000ff00557202 */ /* 0x000fe20000000f00 */
[----:B------:R-:W4:Y:S01]  /*00c0*/  LDCU.64 UR8, c[0x0][0x358] ;  /* 0x00006b00ff0877ac */ /* 0x000f220008000a00 */
[----:B------:R-:W-:Y:S01]  /*00d0*/  MOV R32, RZ ;  /* 0x000000ff00207202 */ /* 0x000fe20000000f00 */
[----:B--2---:R-:W-:-:S02]  /*00e0*/  UISETP.GE.AND UP0, UPT, UR7, 0x1, UPT ;  /* 0x000000010700788c */ /* 0x004fc4000bf06270 */
[----:B-1----:R-:W-:Y:S01]  /*00f0*/  USHF.L.U32 UR4, UR4, 0x6, URZ ;  /* 0x0000000604047899 */ /* 0x002fe200080006ff */
[--C-:B0-----:R-:W-:Y:S02]  /*0100*/  SHF.R.U32.HI R66, RZ, 0x6, R68.reuse ;  /* 0x00000006ff427819 */ /* 0x101fe40000011644 */
[----:B---3--:R-:W-:Y:S02]  /*0110*/  SHF.L.U32 R5, R5, 0x6, RZ ;  /* 0x0000000605057819 */ /* 0x008fe400000006ff */
[----:B------:R-:W-:Y:S02]  /*0120*/  SHF.L.U32 R69, R66, 0x3, RZ ;  /* 0x0000000342457819 */ /* 0x000fe400000006ff */
[----:B------:R-:W-:Y:S02]  /*0130*/  LOP3.LUT R2, R5, 0x3f, R68, 0xf8, !PT ;  /* 0x0000003f05027812 */ /* 0x000fe400078ef844 */
[----:B------:R-:W-:Y:S01]  /*0140*/  LOP3.LUT R69, R69, UR4, RZ, 0xfc, !PT ;  /* 0x0000000445457c12 */ /* 0x000fe2000f8efcff */
[----:B----4-:R-:W-:Y:S06]  /*0150*/  BRA.U !UP0, `(.L_x_21) ;  /* 0x0000000908187547 */ /* 0x010fec000b800000 */
[----:B------:R-:W0:Y:S01]  /*0160*/  S2UR UR6, SR_CgaCtaId ;  /* 0x00000000000679c3 */ /* 0x000e220000008800 */
[----:B------:R-:W1:Y:S01]  /*0170*/  LDCU UR10, c[0x0][0x384] ;  /* 0x00007080ff0a77ac */ /* 0x000e620008000800 */
[C---:B------:R-:W-:Y:S02]  /*0180*/  LOP3.LUT R4, R68.reuse, 0x1c0, RZ, 0xc0, !PT ;  /* 0x000001c044047812 */ /* 0x040fe400078ec0ff */
[C---:B------:R-:W-:Y:S01]  /*0190*/  LEA.HI R73, R68.reuse, UR4, RZ, 0x1d ;  /* 0x0000000444497c11 */ /* 0x040fe2000f8fe8ff */
[----:B------:R-:W-:Y:S01]  /*01a0*/  UMOV UR5, 0x400 ;  /* 0x0000040000057882 */ /* 0x000fe20000000000 */
[C---:B------:R-:W-:Y:S01]  /*01b0*/  LOP3.LUT R74, R68.reuse, 0x3f, RZ, 0xc0, !PT ;  /* 0x0000003f444a7812 */ /* 0x040fe200078ec0ff */
[----:B------:R-:W-:Y:S01]  /*01c0*/  UIADD3 UR4, UPT, UPT, UR5, 0x800, URZ ;  /* 0x0000080005047890 */ /* 0x000fe2000fffe0ff */
[----:B------:R-:W2:Y:S01]  /*01d0*/  LDC R71, c[0x0][0x384] ;  /* 0x0000e100ff477b82 */ /* 0x000ea20000000800 */
[----:B------:R-:W-:Y:S01]  /*01e0*/  LOP3.LUT R0, R68, 0x7, RZ, 0xc0, !PT ;  /* 0x0000000744007812 */ /* 0x000fe200078ec0ff */
[----:B------:R-:W3:Y:S01]  /*01f0*/  LDCU UR12, c[0x0][0x388] ;  /* 0x00007100ff0c77ac */ /* 0x000ee20008000800 */
[----:B------:R-:W-:-:S02]  /*0200*/  LOP3.LUT R4, R4, 0x3f, R68, 0xf8, !PT ;  /* 0x0000003f04047812 */ /* 0x000fc400078ef844 */
[----:B------:R-:W-:Y:S01]  /*0210*/  SHF.L.U32 R68, R68, 0x2, RZ ;  /* 0x0000000244447819 */ /* 0x000fe200000006ff */
[----:B------:R-:W-:Y:S01]  /*0220*/  IMAD R64, R73, UR7, R0 ;  /* 0x0000000749407c24 */ /* 0x000fe2000f8e0200 */
[----:B------:R-:W-:Y:S01]  /*0230*/  MOV R67, RZ ;  /* 0x000000ff00437202 */ /* 0x000fe20000000f00 */
[----:B------:R-:W4:Y:S01]  /*0240*/  LDCU UR11, c[0x0][0x380] ;  /* 0x00007000ff0b77ac */ /* 0x000f220008000800 */
[----:B------:R-:W-:Y:S01]  /*0250*/  LOP3.LUT R70, R68, 0x700, RZ, 0xc0, !PT ;  /* 0x0000070044467812 */ /* 0x000fe200078ec0ff */
[----:B-1----:R-:W-:Y:S01]  /*0260*/  IMAD R5, R66, UR10, R5 ;  /* 0x0000000a42057c24 */ /* 0x002fe2000f8e0205 */
[----:B0-----:R-:W-:-:S04]  /*0270*/  ULEA UR4, UR6, UR4, 0x18 ;  /* 0x0000000406047291 */ /* 0x001fc8000f8ec0ff */
[----:B------:R-:W-:Y:S01]  /*0280*/  IADD3 R72, PT, PT, R74, R5, RZ ;  /* 0x000000054a487210 */ /* 0x000fe20007ffe0ff */
[----:B------:R-:W-:Y:S01]  /*0290*/  ULEA UR5, UR6, UR5, 0x18 ;  /* 0x0000000506057291 */ /* 0x000fe2000f8ec0ff */
[----:B------:R-:W-:Y:S02]  /*02a0*/  LEA R75, R4, UR4, 0x2 ;  /* 0x00000004044b7c11 */ /* 0x000fe4000f8e10ff */
[----:B------:R-:W-:Y:S01]  /*02b0*/  LEA R74, R74, UR4, 0x2 ;  /* 0x000000044a4a7c11 */ /* 0x000fe2000f8e10ff */
[----:B---3--:R-:W-:-:S08]  /*02c0*/  UMOV UR4, URZ ;  /* 0x000000ff00047c82 */ /* 0x008fd00008000000 */
.L_x_22:
[----:B------:R-:W-:Y:S01]  /*02d0*/  ISETP.GE.AND P0, PT, R0, UR12, PT ;  /* 0x0000000c00007c0c */ /* 0x000fe2000bf06270 */
[----:B------:R-:W-:Y:S01]  /*02e0*/  HFMA2 R19, -RZ, RZ, 0, 0 ;  /* 0x00000000ff137431 */ /* 0x000fe200000001ff */
[----:B--2---:R-:W-:Y:S02]  /*02f0*/  ISETP.GE.AND P1, PT, R2, R71, PT ;  /* 0x000000470200720c */ /* 0x004fe40003f26270 */
[----:B----4-:R-:W-:Y:S02]  /*0300*/  ISETP.GE.OR P0, PT, R73, UR11, P0 ;  /* 0x0000000b49007c0c */ /* 0x010fe40008706670 */
[----:B------:R-:W-:Y:S02]  /*0310*/  ISETP.GE.OR P1, PT, R66, UR12, P1 ;  /* 0x0000000c42007c0c */ /* 0x000fe40008f26670 */
[----:B------:R-:W-:-:S09]  /*0320*/  MOV R20, RZ ;  /* 0x000000ff00147202 */ /* 0x000fd20000000f00 */
[----:B------:R-:W0:Y:S08]  /*0330*/  @!P0 LDC.64 R12, c[0x0][0x390] ;  /* 0x0000e400ff0c8b82 */ /* 0x000e300000000a00 */
[----:B------:R-:W1:Y:S01]  /*0340*/  @!P1 LDC.64 R16, c[0x0][0x398] ;  /* 0x0000e600ff109b82 */ /* 0x000e620000000a00 */
[----:B0-----:R-:W-:-:S05]  /*0350*/  @!P0 IMAD.WIDE.U32 R12, R64, 0x4, R12 ;  /* 0x00000004400c8825 */ /* 0x001fca00078e000c */
[----:B------:R-:W2:Y:S01]  /*0360*/  @!P0 LDG.E R19, desc[UR8][R12.64] ;  /* 0x000000080c138981 */ /* 0x000ea2000c1e1900 */
[----:B-1----:R-:W-:-:S05]  /*0370*/  @!P1 IMAD.WIDE R16, R72, 0x4, R16 ;  /* 0x0000000448109825 */ /* 0x002fca00078e0210 */
[----:B------:R-:W3:Y:S01]  /*0380*/  @!P1 LDG.E R20, desc[UR8][R16.64] ;  /* 0x0000000810149981 */ /* 0x000ee2000c1e1900 */
[----:B------:R-:W-:-:S04]  /*0390*/  UIADD3 UR4, UPT, UPT, UR4, 0x8, URZ ;  /* 0x0000000804047890 */ /* 0x000fc8000fffe0ff */
[----:B------:R-:W-:Y:S01]  /*03a0*/  UISETP.GE.AND UP0, UPT, UR4, UR12, UPT ;  /* 0x0000000c0400728c */ /* 0x000fe2000bf06270 */
[----:B------:R-:W-:Y:S02]  /*03b0*/  IADD3 R0, PT, PT, R0, 0x8, RZ ;  /* 0x0000000800007810 */ /* 0x000fe40007ffe0ff */
[----:B------:R-:W-:Y:S02]  /*03c0*/  IADD3 R66, PT, PT, R66, 0x8, RZ ;  /* 0x0000000842427810 */ /* 0x000fe40007ffe0ff */
[----:B------:R-:W-:Y:S02]  /*03d0*/  IADD3 R64, PT, PT, R64, 0x8, RZ ;  /* 0x0000000840407810 */ /* 0x000fe40007ffe0ff */
[----:B------:R-:W-:Y:S01]  /*03e0*/  LEA R72, R71, R72, 0x3 ;  /* 0x0000004847487211 */ /* 0x000fe200078e18ff */
[----:B--2---:R-:W-:Y:S04]  /*03f0*/  STS [R68+UR5], R19 ;  /* 0x0000001344007988 */ /* 0x004fe80008000805 */
[----:B---3--:R-:W-:Y:S01]  /*0400*/  STS [R75], R20 ;  /* 0x000000144b007388 */ /* 0x008fe20000000800 */
[----:B------:R-:W-:Y:S06]  /*0410*/  BAR.SYNC.DEFER_BLOCKING 0x0 ;  /* 0x0000000000007b1d */ /* 0x000fec0000010000 */
[----:B------:R-:W-:Y:S04]  /*0420*/  LDS R79, [R74] ;  /* 0x000000004a4f7984 */ /* 0x000fe80000000800 */
[----:B------:R-:W0:Y:S04]  /*0430*/  LDS.128 R52, [R70+UR5] ;  /* 0x0000000546347984 */ /* 0x000e280008000c00 */
[----:B------:R-:W1:Y:S04]  /*0440*/  LDS R78, [R74+0x100] ;  /* 0x000100004a4e7984 */ /* 0x000e680000000800 */
[----:B------:R-:W2:Y:S04]  /*0450*/  LDS R77, [R74+0x200] ;  /* 0x000200004a4d7984 */ /* 0x000ea80000000800 */
[----:B------:R-:W3:Y:S04]  /*0460*/  LDS.128 R4, [R70+UR5+0x20] ;  /* 0x0000200546047984 */ /* 0x000ee80008000c00 */
[----:B------:R-:W4:Y:S04]  /*0470*/  LDS.128 R8, [R70+UR5+0x40] ;  /* 0x0000400546087984 */ /* 0x000f280008000c00 */
[----:B------:R-:W5:Y:S04]  /*0480*/  LDS.128 R12, [R70+UR5+0x60] ;  /* 0x00006005460c7984 */ /* 0x000f680008000c00 */
[----:B------:R-:W5:Y:S04]  /*0490*/  LDS R76, [R74+0x300] ;  /* 0x000300004a4c7984 */ /* 0x000f680000000800 */
[----:B------:R-:W5:Y:S04]  /*04a0*/  LDS.128 R16, [R70+UR5+0x80] ;  /* 0x0000800546107984 */ /* 0x000f680008000c00 */
[----:B------:R-:W5:Y:S04]  /*04b0*/  LDS.128 R20, [R70+UR5+0xa0] ;  /* 0x0000a00546147984 */ /* 0x000f680008000c00 */
[----:B------:R-:W5:Y:S01]  /*04c0*/  LDS.128 R24, [R70+UR5+0xc0] ;  /* 0x0000c00546187984 */ /* 0x000f620008000c00 */
[----:B0-----:R-:W-:-:S03]  /*04d0*/  FFMA R33, R79, R52, R32 ;  /* 0x000000344f217223 */ /* 0x001fc60000000020 */
[----:B------:R-:W0:Y:S01]  /*04e0*/  LDS.128 R28, [R70+UR5+0xe0] ;  /* 0x0000e005461c7984 */ /* 0x000e220008000c00 */
[----:B-1----:R-:W-:-:S03]  /*04f0*/  FFMA R36, R78, R53, R33 ;  /* 0x000000354e247223 */ /* 0x002fc60000000021 */
[----:B------:R-:W-:Y:S04]  /*0500*/  LDS R81, [R74+0x400] ;  /* 0x000400004a517984 */ /* 0x000fe80000000800 */
[----:B------:R-:W1:Y:S01]  /*0510*/  LDS.128 R32, [R70+UR5+0x10] ;  /* 0x0000100546207984 */ /* 0x000e620008000c00 */
[----:B--2---:R-:W-:Y:S01]  /*0520*/  FFMA R53, R77, R54, R36 ;  /* 0x000000364d357223 */ /* 0x004fe20000000024 */
[C---:B---3--:R-:W-:Y:S02]  /*0530*/  FFMA R49, R79.reuse, R4, R48 ;  /* 0x000000044f317223 */ /* 0x048fe40000000030 */
[----:B------:R-:W2:Y:S04]  /*0540*/  LDS R82, [R74+0x500] ;  /* 0x000500004a527984 */ /* 0x000ea80000000800 */
[----:B------:R-:W3:Y:S01]  /*0550*/  LDS.128 R36, [R70+UR5+0x30] ;  /* 0x0000300546247984 */ /* 0x000ee20008000c00 */
[----:B----4-:R-:W-:Y:S01]  /*0560*/  FFMA R8, R79, R8, R85 ;  /* 0x000000084f087223 */ /* 0x010fe20000000055 */
[----:B------:R-:W-:-:S02]  /*0570*/  FFMA R52, R78, R5, R49 ;  /* 0x000000054e347223 */ /* 0x000fc40000000031 */
[----:B------:R-:W4:Y:S01]  /*0580*/  LDS R87, [R74+0x600] ;  /* 0x000600004a577984 */ /* 0x000f220000000800 */
[----:B-----5:R-:W-:-:S03]  /*0590*/  FFMA R12, R79, R12, R83 ;  /* 0x0000000c4f0c7223 */ /* 0x020fc60000000053 */
[----:B------:R-:W5:Y:S01]  /*05a0*/  LDS.128 R48, [R70+UR5+0x90] ;  /* 0x0000900546307984 */ /* 0x000f620008000c00 */
[----:B------:R-:W-:Y:S01]  /*05b0*/  FFMA R9, R78, R9, R8 ;  /* 0x000000094e097223 */ /* 0x000fe20000000008 */
[----:B------:R-:W-:Y:S02]  /*05c0*/  FFMA R8, R76, R55, R53 ;  /* 0x000000374c087223 */ /* 0x000fe40000000035 */
[----:B------:R-:W5:Y:S01]  /*05d0*/  LDS R4, [R74+0x700] ;  /* 0x000700004a047984 */ /* 0x000f620000000800 */
[----:B------:R-:W-:-:S03]  /*05e0*/  FFMA R83, R77, R6, R52 ;  /* 0x000000064d537223 */ /* 0x000fc60000000034 */
[----:B------:R-:W5:Y:S04]  /*05f0*/  LDS.128 R40, [R70+UR5+0x50] ;  /* 0x0000500546287984 */ /* 0x000f680008000c00 */
[----:B------:R-:W5:Y:S04]  /*0600*/  LDS.128 R44, [R70+UR5+0x70] ;  /* 0x00007005462c7984 */ /* 0x000f680008000c00 */
[----:B------:R-:W5:Y:S04]  /*0610*/  LDS.128 R52, [R70+UR5+0xb0] ;  /* 0x0000b00546347984 */ /* 0x000f680008000c00 */
[----:B------:R-:W5:Y:S04]  /*0620*/  LDS.128 R56, [R70+UR5+0xd0] ;  /* 0x0000d00546387984 */ /* 0x000f680008000c00 */
[----:B------:R-:W5:Y:S01]  /*0630*/  LDS.128 R60, [R70+UR5+0xf0] ;  /* 0x0000f005463c7984 */ /* 0x000f620008000c00 */
[----:B------:R-:W-:Y:S01]  /*0640*/  FFMA R10, R77, R10, R9 ;  /* 0x0000000a4d0a7223 */ /* 0x000fe20000000009 */
[C---:B------:R-:W-:Y:S01]  /*0650*/  FFMA R5, R79.reuse, R16, R80 ;  /* 0x000000104f057223 */ /* 0x040fe20000000050 */
[----:B------:R-:W-:-:S02]  /*0660*/  FFMA R65, R79, R20, R65 ;  /* 0x000000144f417223 */ /* 0x000fc40000000041 */
[----:B------:R-:W-:Y:S01]  /*0670*/  FFMA R11, R76, R11, R10 ;  /* 0x0000000b4c0b7223 */ /* 0x000fe2000000000a */
[----:B------:R-:W-:Y:S01]  /*0680*/  FFMA R10, R78, R17, R5 ;  /* 0x000000114e0a7223 */ /* 0x000fe20000000005 */
[----:B------:R-:W-:-:S03]  /*0690*/  FFMA R24, R79, R24, R3 ;  /* 0x000000184f187223 */ /* 0x000fc60000000003 */
[----:B------:R-:W-:Y:S01]  /*06a0*/  FFMA R3, R77, R18, R10 ;  /* 0x000000124d037223 */ /* 0x000fe2000000000a */
[C---:B------:R-:W-:Y:S01]  /*06b0*/  FFMA R10, R78.reuse, R21, R65 ;  /* 0x000000154e0a7223 */ /* 0x040fe20000000041 */
[----:B------:R-:W-:Y:S01]  /*06c0*/  FFMA R13, R78, R13, R12 ;  /* 0x0000000d4e0d7223 */ /* 0x000fe2000000000c */
[----:B0-----:R-:W-:Y:S01]  /*06d0*/  FFMA R28, R79, R28, R67 ;  /* 0x0000001c4f1c7223 */ /* 0x001fe20000000043 */
[C---:B------:R-:W-:Y:S01]  /*06e0*/  FFMA R12, R76.reuse, R19, R3 ;  /* 0x000000134c0c7223 */ /* 0x040fe20000000003 */
[----:B------:R-:W-:Y:S01]  /*06f0*/  FFMA R3, R77, R22, R10 ;  /* 0x000000164d037223 */ /* 0x000fe2000000000a */
[C---:B-1----:R-:W-:Y:S01]  /*0700*/  FFMA R5, R81.reuse, R32, R8 ;  /* 0x0000002051057223 */ /* 0x042fe20000000008 */
[----:B------:R-:W-:Y:S01]  /*0710*/  FFMA R6, R76, R7, R83 ;  /* 0x000000074c067223 */ /* 0x000fe20000000053 */
[C---:B------:R-:W-:Y:S01]  /*0720*/  FFMA R25, R78.reuse, R25, R24 ;  /* 0x000000194e197223 */ /* 0x040fe20000000018 */
[----:B------:R-:W-:Y:S01]  /*0730*/  FFMA R29, R78, R29, R28 ;  /* 0x0000001d4e1d7223 */ /* 0x000fe2000000001c */
[----:B------:R-:W-:Y:S01]  /*0740*/  FFMA R8, R76, R23, R3 ;  /* 0x000000174c087223 */ /* 0x000fe20000000003 */
[C---:B--2---:R-:W-:Y:S01]  /*0750*/  FFMA R10, R82.reuse, R33, R5 ;  /* 0x00000021520a7223 */ /* 0x044fe20000000005 */
[----:B---3--:R-:W-:Y:S01]  /*0760*/  FFMA R3, R81, R36, R6 ;  /* 0x0000002451037223 */ /* 0x008fe20000000006 */
[C---:B------:R-:W-:Y:S01]  /*0770*/  FFMA R14, R77.reuse, R14, R13 ;  /* 0x0000000e4d0e7223 */ /* 0x040fe2000000000d */
[C---:B------:R-:W-:Y:S01]  /*0780*/  FFMA R26, R77.reuse, R26, R25 ;  /* 0x0000001a4d1a7223 */ /* 0x040fe20000000019 */
[----:B------:R-:W-:Y:S01]  /*0790*/  FFMA R30, R77, R30, R29 ;  /* 0x0000001e4d1e7223 */ /* 0x000fe2000000001d */
[----:B----4-:R-:W-:Y:S01]  /*07a0*/  FFMA R5, R87, R34, R10 ;  /* 0x0000002257057223 */ /* 0x010fe2000000000a */
[----:B------:R-:W-:Y:S01]  /*07b0*/  FFMA R6, R82, R37, R3 ;  /* 0x0000002552067223 */ /* 0x000fe20000000003 */
[----:B-----5:R-:W-:Y:S01]  /*07c0*/  FFMA R3, R81, R48, R12 ;  /* 0x0000003051037223 */ /* 0x020fe2000000000c */
[C---:B------:R-:W-:Y:S01]  /*07d0*/  FFMA R15, R76.reuse, R15, R14 ;  /* 0x0000000f4c0f7223 */ /* 0x040fe2000000000e */
[C---:B------:R-:W-:Y:S01]  /*07e0*/  FFMA R27, R76.reuse, R27, R26 ;  /* 0x0000001b4c1b7223 */ /* 0x040fe2000000001a */
[----:B------:R-:W-:Y:S01]  /*07f0*/  FFMA R31, R76, R31, R30 ;  /* 0x0000001f4c1f7223 */ /* 0x000fe2000000001e */
[----:B------:R-:W-:Y:S01]  /*0800*/  FFMA R32, R4, R35, R5 ;  /* 0x0000002304207223 */ /* 0x000fe20000000005 */
[----:B------:R-:W-:Y:S01]  /*0810*/  FFMA R5, R87, R38, R6 ;  /* 0x0000002657057223 */ /* 0x000fe20000000006 */
[----:B------:R-:W-:Y:S01]  /*0820*/  FFMA R6, R82, R49, R3 ;  /* 0x0000003152067223 */ /* 0x000fe20000000003 */
[C---:B------:R-:W-:Y:S01]  /*0830*/  FFMA R40, R81.reuse, R40, R11 ;  /* 0x0000002851287223 */ /* 0x040fe2000000000b */
[C---:B------:R-:W-:Y:S01]  /*0840*/  FFMA R44, R81.reuse, R44, R15 ;  /* 0x0000002c512c7223 */ /* 0x040fe2000000000f */
[C---:B------:R-:W-:Y:S01]  /*0850*/  FFMA R3, R81.reuse, R52, R8 ;  /* 0x0000003451037223 */ /* 0x040fe20000000008 */
[C---:B------:R-:W-:Y:S01]  /*0860*/  FFMA R56, R81.reuse, R56, R27 ;  /* 0x0000003851387223 */ /* 0x040fe2000000001b */
[----:B------:R-:W-:Y:S01]  /*0870*/  FFMA R60, R81, R60, R31 ;  /* 0x0000003c513c7223 */ /* 0x000fe2000000001f */
[----:B------:R-:W-:Y:S01]  /*0880*/  FFMA R48, R4, R39, R5 ;  /* 0x0000002704307223 */ /* 0x000fe20000000005 */
[C---:B------:R-:W-:Y:S01]  /*0890*/  FFMA R5, R87.reuse, R50, R6 ;  /* 0x0000003257057223 */ /* 0x040fe20000000006 */
[C---:B------:R-:W-:Y:S01]  /*08a0*/  FFMA R41, R82.reuse, R41, R40 ;  /* 0x0000002952297223 */ /* 0x040fe20000000028 */
[C---:B------:R-:W-:Y:S01]  /*08b0*/  FFMA R45, R82.reuse, R45, R44 ;  /* 0x0000002d522d7223 */ /* 0x040fe2000000002c */
[C---:B------:R-:W-:Y:S01]  /*08c0*/  FFMA R6, R82.reuse, R53, R3 ;  /* 0x0000003552067223 */ /* 0x040fe20000000003 */
[C---:B------:R-:W-:Y:S01]  /*08d0*/  FFMA R57, R82.reuse, R57, R56 ;  /* 0x0000003952397223 */ /* 0x040fe20000000038 */
[----:B------:R-:W-:Y:S01]  /*08e0*/  FFMA R61, R82, R61, R60 ;  /* 0x0000003d523d7223 */ /* 0x000fe2000000003c */
        /* <DEDUP_REMOVED lines=9> */
[C---:B------:R-:W-:Y:S01]  /*0980*/  FFMA R3, R4.reuse, R59, R58 ;  /* 0x0000003b04037223 */ /* 0x040fe2000000003a */
[----:B------:R-:W-:Y:S01]  /*0990*/  FFMA R67, R4, R63, R62 ;  /* 0x0000003f04437223 */ /* 0x000fe2000000003e */
[----:B------:R-:W-:Y:S06]  /*09a0*/  BAR.SYNC.DEFER_BLOCKING 0x0 ;  /* 0x0000000000007b1d */ /* 0x000fec0000010000 */
[----:B------:R-:W-:Y:S05]  /*09b0*/  BRA.U !UP0, `(.L_x_22) ;  /* 0xfffffff908447547 */ /* 0x000fea000b83ffff */
.L_x_21:
[----:B------:R-:W0:Y:S02]  /*09c0*/  LDCU.64 UR4, c[0x0][0x380] ;  /* 0x00007000ff0477ac */ /* 0x000e240008000a00 */
[----:B0-----:R-:W-:-:S04]  /*09d0*/  ISETP.GE.AND P1, PT, R2, UR5, PT ;  /* 0x0000000502007c0c */ /* 0x001fc8000bf26270 */
[----:B------:R-:W-:-:S13]  /*09e0*/  ISETP.LT.AND P1, PT, R69, UR4, !P1 ;  /* 0x0000000445007c0c */ /* 0x000fda000cf21270 */
[----:B------:R-:W0:Y:S01]  /*09f0*/  @P1 LDC.64 R4, c[0x0][0x3a8] ;  /* 0x0000ea00ff041b82 */ /* 0x000e220000000a00 */
[C---:B------:R-:W-:Y:S01]  /*0a00*/  @P1 IMAD R7, R69.reuse, UR5, R2 ;  /* 0x0000000545071c24 */ /* 0x040fe2000f8e0202 */
[----:B------:R-:W-:Y:S02]  /*0a10*/  IADD3 R11, PT, PT, R69, 0x1, RZ ;  /* 0x00000001450b7810 */ /* 0x000fe40007ffe0ff */
[----:B------:R-:W-:-:S04]  /*0a20*/  ISETP.GE.AND P0, PT, R2, UR5, PT ;  /* 0x0000000502007c0c */ /* 0x000fc8000bf06270 */
[----:B------:R-:W1:Y:S08]  /*0a30*/  @P1 LDC R9, c[0x0][0x3a0] ;  /* 0x0000e800ff091b82 */ /* 0x000e700000000800 */
[----:B------:R-:W2:Y:S01]  /*0a40*/  @P1 LDC R8, c[0x0][0x38c] ;  /* 0x0000e300ff081b82 */ /* 0x000ea20000000800 */
[----:B0-----:R-:W-:-:S05]  /*0a50*/  @P1 IMAD.WIDE R4, R7, 0x4, R4 ;  /* 0x0000000407041825 */ /* 0x001fca00078e0204 */
[----:B------:R-:W1:Y:S01]  /*0a60*/  @P1 LDG.E R0, desc[UR8][R4.64] ;  /* 0x0000000804001981 */ /* 0x000e62000c1e1900 */
[----:B------:R-:W-:-:S13]  /*0a70*/  ISETP.GE.OR P2, PT, R11, UR4, P0 ;  /* 0x000000040b007c0c */ /* 0x000fda0008746670 */
[----:B------:R-:W0:Y:S01]  /*0a80*/  @!P2 LDC.64 R6, c[0x0][0x3a8] ;  /* 0x0000ea00ff06ab82 */ /* 0x000e220000000a00 */
[----:B------:R-:W-:Y:S01]  /*0a90*/  @!P2 IMAD R13, R11, UR5, R2 ;  /* 0x000000050b0dac24 */ /* 0x000fe2000f8e0202 */
[----:B------:R-:W-:-:S06]  /*0aa0*/  IADD3 R15, PT, PT, R69, 0x2, RZ ;  /* 0x00000002450f7810 */ /* 0x000fcc0007ffe0ff */
[----:B------:R-:W3:Y:S01]  /*0ab0*/  @!P2 LDC R10, c[0x0][0x38c] ;  /* 0x0000e300ff0aab82 */ /* 0x000ee20000000800 */
[----:B0-----:R-:W-:-:S07]  /*0ac0*/  @!P2 IMAD.WIDE R6, R13, 0x4, R6 ;  /* 0x000000040d06a825 */ /* 0x001fce00078e0206 */
[----:B------:R-:W0:Y:S01]  /*0ad0*/  @!P2 LDC R13, c[0x0][0x3a0] ;  /* 0x0000e800ff0dab82 */ /* 0x000e220000000800 */
[----:B-1----:R-:W-:-:S04]  /*0ae0*/  @P1 FMUL R9, R0, R9 ;  /* 0x0000000900091220 */ /* 0x002fc80000400000 */
[----:B--2---:R-:W-:-:S05]  /*0af0*/  @P1 FFMA R11, R32, R8, R9 ;  /* 0x00000008200b1223 */ /* 0x004fca0000000009 */
[----:B------:R1:W-:Y:S04]  /*0b00*/  @P1 STG.E desc[UR8][R4.64], R11 ;  /* 0x0000000b04001986 */ /* 0x0003e8000c101908 */
[----:B------:R-:W0:Y:S01]  /*0b10*/  @!P2 LDG.E R0, desc[UR8][R6.64] ;  /* 0x000000080600a981 */ /* 0x000e22000c1e1900 */
[----:B------:R-:W-:-:S13]  /*0b20*/  ISETP.GE.OR P1, PT, R15, UR4, P0 ;  /* 0x000000040f007c0c */ /* 0x000fda0008726670 */
[----:B------:R-:W2:Y:S01]  /*0b30*/  @!P1 LDC.64 R8, c[0x0][0x3a8] ;  /* 0x0000ea00ff089b82 */ /* 0x000ea20000000a00 */
[----:B------:R-:W-:-:S04]  /*0b40*/  @!P1 IMAD R15, R15, UR5, R2 ;  /* 0x000000050f0f9c24 */ /* 0x000fc8000f8e0202 */
[----:B--2---:R-:W-:Y:S01]  /*0b50*/  @!P1 IMAD.WIDE R8, R15, 0x4, R8 ;  /* 0x000000040f089825 */ /* 0x004fe200078e0208 */
[----:B-1----:R-:W-:Y:S02]  /*0b60*/  IADD3 R11, PT, PT, R69, 0x3, RZ ;  /* 0x00000003450b7810 */ /* 0x002fe40007ffe0ff */
[----:B------:R-:W1:Y:S01]  /*0b70*/  @!P1 LDC R15, c[0x0][0x3a0] ;  /* 0x0000e800ff0f9b82 */ /* 0x000e620000000800 */
[----:B0-----:R-:W-:-:S04]  /*0b80*/  @!P2 FMUL R13, R0, R13 ;  /* 0x0000000d000da220 */ /* 0x001fc80000400000 */
[----:B---3--:R-:W-:-:S03]  /*0b90*/  @!P2 FFMA R13, R48, R10, R13 ;  /* 0x0000000a300da223 */ /* 0x008fc6000000000d */
[----:B------:R-:W0:Y:S02]  /*0ba0*/  @!P1 LDC R10, c[0x0][0x38c] ;  /* 0x0000e300ff0a9b82 */ /* 0x000e240000000800 */
[----:B------:R2:W-:Y:S04]  /*0bb0*/  @!P2 STG.E desc[UR8][R6.64], R13 ;  /* 0x0000000d0600a986 */ /* 0x0005e8000c101908 */
[----:B------:R-:W1:Y:S01]  /*0bc0*/  @!P1 LDG.E R0, desc[UR8][R8.64] ;  /* 0x0000000808009981 */ /* 0x000e62000c1e1900 */
[----:B------:R-:W-:-:S13]  /*0bd0*/  ISETP.GE.OR P2, PT, R11, UR4, P0 ;  /* 0x000000040b007c0c */ /* 0x000fda0008746670 */
[----:B------:R-:W3:Y:S01]  /*0be0*/  @!P2 LDC.64 R4, c[0x0][0x3a8] ;  /* 0x0000ea00ff04ab82 */ /* 0x000ee20000000a00 */
[----:B------:R-:W-:-:S07]  /*0bf0*/  @!P2 IMAD R11, R11, UR5, R2 ;  /* 0x000000050b0bac24 */ /* 0x000fce000f8e0202 */
[----:B--2---:R-:W2:Y:S01]  /*0c00*/  @!P2 LDC R13, c[0x0][0x3a0] ;  /* 0x0000e800ff0dab82 */ /* 0x004ea20000000800 */
[----:B---3--:R-:W-:-:S04]  /*0c10*/  @!P2 IMAD.WIDE R4, R11, 0x4, R4 ;  /* 0x000000040b04a825 */ /* 0x008fc800078e0204 */
[----:B-1----:R-:W-:-:S04]  /*0c20*/  @!P1 FMUL R0, R0, R15 ;  /* 0x0000000f00009220 */ /* 0x002fc80000400000 */
[----:B0-----:R-:W-:Y:S01]  /*0c30*/  @!P1 FFMA R85, R85, R10, R0 ;  /* 0x0000000a55559223 */ /* 0x001fe20000000000 */
[----:B------:R-:W-:Y:S01]  /*0c40*/  IADD3 R11, PT, PT, R69, 0x4, RZ ;  /* 0x00000004450b7810 */ /* 0x000fe20007ffe0ff */
[----:B------:R-:W0:Y:S03]  /*0c50*/  @!P2 LDC R10, c[0x0][0x38c] ;  /* 0x0000e300ff0aab82 */ /* 0x000e260000000800 */
[----:B------:R1:W-:Y:S04]  /*0c60*/  @!P1 STG.E desc[UR8][R8.64], R85 ;  /* 0x0000005508009986 */ /* 0x0003e8000c101908 */
[----:B------:R-:W2:Y:S01]  /*0c70*/  @!P2 LDG.E R0, desc[UR8][R4.64] ;  /* 0x000000080400a981 */ /* 0x000ea2000c1e1900 */
[----:B------:R-:W-:-:S13]  /*0c80*/  ISETP.GE.OR P1, PT, R11, UR4, P0 ;  /* 0x000000040b007c0c */ /* 0x000fda0008726670 */
[----:B------:R-:W3:Y:S01]  /*0c90*/  @!P1 LDC.64 R6, c[0x0][0x3a8] ;  /* 0x0000ea00ff069b82 */ /* 0x000ee20000000a00 */
[----:B------:R-:W-:-:S04]  /*0ca0*/  @!P1 IMAD R11, R11, UR5, R2 ;  /* 0x000000050b0b9c24 */ /* 0x000fc8000f8e0202 */
[----:B---3--:R-:W-:-:S03]  /*0cb0*/  @!P1 IMAD.WIDE R6, R11, 0x4, R6 ;  /* 0x000000040b069825 */ /* 0x008fc600078e0206 */
[----:B------:R-:W3:Y:S01]  /*0cc0*/  @!P1 LDC R11, c[0x0][0x3a0] ;  /* 0x0000e800ff0b9b82 */ /* 0x000ee20000000800 */
[----:B--2---:R-:W-:-:S04]  /*0cd0*/  @!P2 FMUL R0, R0, R13 ;  /* 0x0000000d0000a220 */ /* 0x004fc80000400000 */
[----:B0-----:R-:W-:Y:S01]  /*0ce0*/  @!P2 FFMA R83, R83, R10, R0 ;  /* 0x0000000a5353a223 */ /* 0x001fe20000000000 */
[----:B------:R-:W-:Y:S02]  /*0cf0*/  IADD3 R13, PT, PT, R69, 0x5, RZ ;  /* 0x00000005450d7810 */ /* 0x000fe40007ffe0ff */
[----:B------:R-:W0:Y:S02]  /*0d00*/  @!P1 LDC R10, c[0x0][0x38c] ;  /* 0x0000e300ff0a9b82 */ /* 0x000e240000000800 */
[----:B------:R2:W-:Y:S04]  /*0d10*/  @!P2 STG.E desc[UR8][R4.64], R83 ;  /* 0x000000530400a986 */ /* 0x0005e8000c101908 */
[----:B------:R-:W3:Y:S01]  /*0d20*/  @!P1 LDG.E R0, desc[UR8][R6.64] ;  /* 0x0000000806009981 */ /* 0x000ee2000c1e1900 */
[----:B------:R-:W-:-:S13]  /*0d30*/  ISETP.GE.OR P2, PT, R13, UR4, P0 ;  /* 0x000000040d007c0c */ /* 0x000fda0008746670 */
[----:B-1----:R-:W1:Y:S01]  /*0d40*/  @!P2 LDC.64 R8, c[0x0][0x3a8] ;  /* 0x0000ea00ff08ab82 */ /* 0x002e620000000a00 */
[----:B------:R-:W-:-:S07]  /*0d50*/  @!P2 IMAD R13, R13, UR5, R2 ;  /* 0x000000050d0dac24 */ /* 0x000fce000f8e0202 */
[----:B------:R-:W4:Y:S01]  /*0d60*/  @!P2 LDC R15, c[0x0][0x3a0] ;  /* 0x0000e800ff0fab82 */ /* 0x000f220000000800 */
[----:B-1----:R-:W-:-:S04]  /*0d70*/  @!P2 IMAD.WIDE R8, R13, 0x4, R8 ;  /* 0x000000040d08a825 */ /* 0x002fc800078e0208 */
[----:B---3--:R-:W-:-:S04]  /*0d80*/  @!P1 FMUL R11, R0, R11 ;  /* 0x0000000b000b9220 */ /* 0x008fc80000400000 */
[----:B0-----:R-:W-:Y:S01]  /*0d90*/  @!P1 FFMA R11, R80, R10, R11 ;  /* 0x0000000a500b9223 */ /* 0x001fe2000000000b */
[----:B------:R-:W-:Y:S01]  /*0da0*/  IADD3 R13, PT, PT, R69, 0x6, RZ ;  /* 0x00000006450d7810 */ /* 0x000fe20007ffe0ff */
[----:B------:R-:W0:Y:S03]  /*0db0*/  @!P2 LDC R10, c[0x0][0x38c] ;  /* 0x0000e300ff0aab82 */ /* 0x000e260000000800 */
[----:B------:R1:W-:Y:S04]  /*0dc0*/  @!P1 STG.E desc[UR8][R6.64], R11 ;  /* 0x0000000b06009986 */ /* 0x0003e8000c101908 */
[----:B------:R-:W4:Y:S01]  /*0dd0*/  @!P2 LDG.E R0, desc[UR8][R8.64] ;  /* 0x000000080800a981 */ /* 0x000f22000c1e1900 */
[----:B------:R-:W-:-:S13]  /*0de0*/  ISETP.GE.OR P1, PT, R13, UR4, P0 ;  /* 0x000000040d007c0c */ /* 0x000fda0008726670 */
[----:B--2---:R-:W2:Y:S01]  /*0df0*/  @!P1 LDC.64 R4, c[0x0][0x3a8] ;  /* 0x0000ea00ff049b82 */ /* 0x004ea20000000a00 */
[----:B------:R-:W-:-:S07]  /*0e00*/  @!P1 IMAD R13, R13, UR5, R2 ;  /* 0x000000050d0d9c24 */ /* 0x000fce000f8e0202 */
[----:B-1----:R-:W1:Y:S08]  /*0e10*/  @!P1 LDC R7, c[0x0][0x3a0] ;  /* 0x0000e800ff079b82 */ /* 0x002e700000000800 */
[----:B------:R-:W3:Y:S01]  /*0e20*/  @!P1 LDC R6, c[0x0][0x38c] ;  /* 0x0000e300ff069b82 */ /* 0x000ee20000000800 */
[----:B--2---:R-:W-:-:S04]  /*0e30*/  @!P1 IMAD.WIDE R4, R13, 0x4, R4 ;  /* 0x000000040d049825 */ /* 0x004fc800078e0204 */
[----:B----4-:R-:W-:-:S04]  /*0e40*/  @!P2 FMUL R0, R0, R15 ;  /* 0x0000000f0000a220 */ /* 0x010fc80000400000 */
[----:B0-----:R-:W-:-:S05]  /*0e50*/  @!P2 FFMA R65, R65, R10, R0 ;  /* 0x0000000a4141a223 */ /* 0x001fca0000000000 */
[----:B------:R0:W-:Y:S04]  /*0e60*/  @!P2 STG.E desc[UR8][R8.64], R65 ;  /* 0x000000410800a986 */ /* 0x0001e8000c101908 */
[----:B------:R-:W1:Y:S01]  /*0e70*/  @!P1 LDG.E R0, desc[UR8][R4.64] ;  /* 0x0000000804009981 */ /* 0x000e62000c1e1900 */
[----:B------:R-:W-:-:S04]  /*0e80*/  IADD3 R69, PT, PT, R69, 0x7, RZ ;  /* 0x0000000745457810 */ /* 0x000fc80007ffe0ff */
[----:B------:R-:W-:Y:S01]  /*0e90*/  ISETP.GE.OR P0, PT, R69, UR4, P0 ;  /* 0x0000000445007c0c */ /* 0x000fe20008706670 */
[----:B-1----:R-:W-:-:S04]  /*0ea0*/  @!P1 FMUL R0, R0, R7 ;  /* 0x0000000700009220 */ /* 0x002fc80000400000 */
[----:B---3--:R-:W-:-:S05]  /*0eb0*/  @!P1 FFMA R3, R3, R6, R0 ;  /* 0x0000000603039223 */ /* 0x008fca0000000000 */
[----:B------:R0:W-:Y:S03]  /*0ec0*/  @!P1 STG.E desc[UR8][R4.64], R3 ;  /* 0x0000000304009986 */ /* 0x0001e6000c101908 */
[----:B------:R-:W-:Y:S05]  /*0ed0*/  @P0 EXIT ;  /* 0x000000000000094d */ /* 0x000fea0003800000 */
[----:B0-----:R-:W0:Y:S01]  /*0ee0*/  LDC.64 R4, c[0x0][0x3a8] ;  /* 0x0000ea00ff047b82 */ /* 0x001e220000000a00 */
[----:B------:R-:W-:Y:S01]  /*0ef0*/  IMAD R3, R69, UR5, R2 ;  /* 0x0000000545037c24 */ /* 0x000fe2000f8e0202 */
[----:B------:R-:W1:Y:S01]  /*0f00*/  LDCU UR4, c[0x0][0x3a0] ;  /* 0x00007400ff0477ac */ /* 0x000e620008000800 */
[----:B------:R-:W2:Y:S02]  /*0f10*/  LDCU UR6, c[0x0][0x38c] ;  /* 0x00007180ff0677ac */ /* 0x000ea40008000800 */
[----:B0-----:R-:W-:-:S05]  /*0f20*/  IMAD.WIDE R2, R3, 0x4, R4 ;  /* 0x0000000403027825 */ /* 0x001fca00078e0204 */
[----:B------:R-:W1:Y:S02]  /*0f30*/  LDG.E R0, desc[UR8][R2.64] ;  /* 0x0000000802007981 */ /* 0x000e64000c1e1900 */
[----:B-1----:R-:W-:-:S04]  /*0f40*/  FMUL R0, R0, UR4 ;  /* 0x0000000400007c20 */ /* 0x002fc80008400000 */
[----:B--2---:R-:W-:-:S05]  /*0f50*/  FFMA R67, R67, UR6, R0 ;  /* 0x0000000643437c23 */ /* 0x004fca0008000000 */
[----:B------:R-:W-:Y:S01]  /*0f60*/  STG.E desc[UR8][R2.64], R67 ;  /* 0x0000004302007986 */ /* 0x000fe2000c101908 */
[----:B------:R-:W-:Y:S05]  /*0f70*/  EXIT ;  /* 0x000000000000794d */ /* 0x000fea0003800000 */
.L_x_23:
        /* <DEDUP_REMOVED lines=16> */
.L_x_38:


//--------------------- .text._Z22sgemm_shared_mem_cacheILi32EEviiifPKfS1_fPf --------------------------
	.section	.text._Z22sgemm_shared_mem_cacheILi32EEviiifPKfS1_fPf,"ax",@progbits
	.align	128
        .global         _Z22sgemm_shared_mem_cacheILi32EEviiifPKfS1_fPf
        .type           _Z22sgemm_shared_mem_cacheILi32EEviiifPKfS1_fPf,@function
        .size           _Z22sgemm_shared_mem_cacheILi32EEviiifPKfS1_fPf,(.L_x_39 - _Z22sgemm_shared_mem_cacheILi32EEviiifPKfS1_fPf)
        .other          _Z22sgemm_shared_mem_cacheILi32EEviiifPKfS1_fPf,@"STO_CUDA_ENTRY STV_DEFAULT"
_Z22sgemm_shared_mem_cacheILi32EEviiifPKfS1_fPf:
.text._Z22sgemm_shared_mem_cacheILi32EEviiifPKfS1_fPf:
[----:B------:R-:W-:Y:S01]  /*0000*/  LDC R1, c[0x0][0x37c] ;  /* 0x0000df00ff017b82 */ /* 0x000fe20000000800 */
[----:B------:R-:W0:Y:S01]  /*0010*/  S2R R18, SR_CTAID.Y ;  /* 0x0000000000127919 */ /* 0x000e220000002600 */
[----:B------:R-:W1:Y:S01]  /*0020*/  LDCU UR7, c[0x0][0x384] ;  /* 0x00007080ff0777ac */ /* 0x000e620008000800 */
[----:B------:R-:W-:Y:S01]  /*0030*/  HFMA2 R23, -RZ, RZ, 0, 0 ;  /* 0x00000000ff177431 */ /* 0x000fe200000001ff */
[----:B------:R-:W0:Y:S01]  /*0040*/  S2R R16, SR_TID.Y ;  /* 0x0000000000107919 */ /* 0x000e220000002200 */
[----:B------:R-:W2:Y:S01]  /*0050*/  LDCU UR11, c[0x0][0x388] ;  /* 0x00007100ff0b77ac */ /* 0x000ea20008000800 */
[----:B------:R-:W3:Y:S01]  /*0060*/  S2R R2, SR_CTAID.X ;  /* 0x0000000000027919 */ /* 0x000ee20000002500 */
[----:B------:R-:W4:Y:S01]  /*0070*/  LDCU.64 UR8, c[0x0][0x358] ;  /* 0x00006b00ff0877ac */ /* 0x000f220008000a00 */
[----:B------:R-:W3:Y:S01]  /*0080*/  S2R R17, SR_TID.X ;  /* 0x0000000000117919 */ /* 0x000ee20000002100 */
[----:B-1----:R-:W-:Y:S01]  /*0090*/  UISETP.GE.AND UP0, UPT, UR7, 0x1, UPT ;  /* 0x000000010700788c */ /* 0x002fe2000bf06270 */
[----:B0-----:R-:W-:-:S02]  /*00a0*/  LEA R18, R18, R16, 0x5 ;  /* 0x0000001012127211 */ /* 0x001fc400078e28ff */
[----:B---3--:R-:W-:-:S06]  /*00b0*/  LEA R19, R2, R17, 0x5 ;  /* 0x0000001102137211 */ /* 0x008fcc00078e28ff */
[----:B--2-4-:R-:W-:Y:S05]  /*00c0*/  BRA.U !UP0, `(.L_x_24) ;  /* 0x0000000508c47547 */ /* 0x014fea000b800000 */
[----:B------:R-:W0:Y:S01]  /*00d0*/  S2UR UR6, SR_CgaCtaId ;  /* 0x00000000000679c3 */ /* 0x000e220000008800 */
[----:B------:R-:W1:Y:S01]  /*00e0*/  LDCU UR10, c[0x0][0x388] ;  /* 0x00007100ff0a77ac */ /* 0x000e620008000800 */
[----:B------:R-:W-:Y:S01]  /*00f0*/  LEA R4, R16, R17, 0x5 ;  /* 0x0000001110047211 */ /* 0x000fe200078e28ff */
[----:B------:R-:W-:Y:S01]  /*0100*/  IMAD R6, R18, UR7, R17 ;  /* 0x0000000712067c24 */ /* 0x000fe2000f8e0211 */
[----:B------:R-:W-:Y:S01]  /*0110*/  MOV R23, RZ ;  /* 0x000000ff00177202 */ /* 0x000fe20000000f00 */
[----:B------:R-:W-:Y:S01]  /*0120*/  UMOV UR4, 0x400 ;  /* 0x0000040000047882 */ /* 0x000fe20000000000 */
[----:B------:R-:W2:Y:S02]  /*0130*/  LDCU.64 UR12, c[0x0][0x380] ;  /* 0x00007000ff0c77ac */ /* 0x000ea40008000a00 */
[----:B------:R-:W3:Y:S01]  /*0140*/  LDC R0, c[0x0][0x388] ;  /* 0x0000e200ff007b82 */ /* 0x000ee20000000800 */
[----:B------:R-:W-:-:S07]  /*0150*/  UIADD3 UR5, UPT, UPT, UR4, 0x1000, URZ ;  /* 0x0000100004057890 */ /* 0x000fce000fffe0ff */
[----:B------:R-:W4:Y:S01]  /*0160*/  LDC.64 R20, c[0x0][0x390] ;  /* 0x0000e400ff147b82 */ /* 0x000f220000000a00 */
[----:B-1----:R-:W-:Y:S01]  /*0170*/  IMAD R7, R16, UR10, R17 ;  /* 0x0000000a10077c24 */ /* 0x002fe2000f8e0211 */
[----:B0-----:R-:W-:-:S04]  /*0180*/  ULEA UR4, UR6, UR4, 0x18 ;  /* 0x0000000406047291 */ /* 0x001fc8000f8ec0ff */
[----:B------:R-:W-:Y:S01]  /*0190*/  LEA R7, R2, R7, 0x5 ;  /* 0x0000000702077211 */ /* 0x000fe200078e28ff */
[----:B------:R-:W-:Y:S01]  /*01a0*/  ULEA UR5, UR6, UR5, 0x18 ;  /* 0x0000000506057291 */ /* 0x000fe2000f8ec0ff */
[----:B------:R-:W-:-:S05]  /*01b0*/  LEA R5, R4, UR4, 0x2 ;  /* 0x0000000404057c11 */ /* 0x000fca000f8e10ff */
[----:B------:R-:W-:Y:S02]  /*01c0*/  LEA R4, R4, UR5, 0x2 ;  /* 0x0000000504047c11 */ /* 0x000fe4000f8e10ff */
[----:B------:R-:W-:Y:S02]  /*01d0*/  LEA R2, R17, UR5, 0x2 ;  /* 0x0000000511027c11 */ /* 0x000fe4000f8e10ff */
[----:B------:R-:W-:Y:S01]  /*01e0*/  LEA R3, R16, UR4, 0x7 ;  /* 0x0000000410037c11 */ /* 0x000fe2000f8e38ff */
[----:B--2---:R-:W-:-:S06]  /*01f0*/  UMOV UR4, URZ ;  /* 0x000000ff00047c82 */ /* 0x004fcc0008000000 */
.L_x_25:
[----:B------:R-:W-:Y:S01]  /*0200*/  ISETP.GE.AND P0, PT, R16, UR13, PT ;  /* 0x0000000d10007c0c */ /* 0x000fe2000bf06270 */
[----:B------:R-:W-:Y:S01]  /*0210*/  HFMA2 R27, -RZ, RZ, 0, 0 ;  /* 0x00000000ff1b7431 */ /* 0x000fe200000001ff */
[----:B------:R-:W-:Y:S01]  /*0220*/  ISETP.GE.AND P1, PT, R17, UR13, PT ;  /* 0x0000000d11007c0c */ /* 0x000fe2000bf26270 */
[----:B----4-:R-:W-:Y:S01]  /*0230*/  IMAD.WIDE R8, R6, 0x4, R20 ;  /* 0x0000000406087825 */ /* 0x010fe200078e0214 */
[----:B---3--:R-:W-:Y:S02]  /*0240*/  ISETP.GE.OR P0, PT, R19, R0, P0 ;  /* 0x000000001300720c */ /* 0x008fe40000706670 */
[----:B------:R-:W-:Y:S02]  /*0250*/  ISETP.GE.OR P1, PT, R18, UR12, P1 ;  /* 0x0000000c12007c0c */ /* 0x000fe40008f26670 */
[----:B------:R-:W-:-:S09]  /*0260*/  MOV R22, RZ ;  /* 0x000000ff00167202 */ /* 0x000fd20000000f00 */
[----:B------:R-:W0:Y:S02]  /*0270*/  @!P0 LDC.64 R10, c[0x0][0x398] ;  /* 0x0000e600ff0a8b82 */ /* 0x000e240000000a00 */
[----:B------:R-:W2:Y:S01]  /*0280*/  @!P1 LDG.E.CONSTANT R22, desc[UR8][R8.64] ;  /* 0x0000000808169981 */ /* 0x000ea2000c1e9900 */
[----:B0-----:R-:W-:-:S05]  /*0290*/  @!P0 IMAD.WIDE R10, R7, 0x4, R10 ;  /* 0x00000004070a8825 */ /* 0x001fca00078e020a */
[----:B------:R-:W3:Y:S04]  /*02a0*/  @!P0 LDG.E.CONSTANT R27, desc[UR8][R10.64] ;  /* 0x000000080a1b8981 */ /* 0x000ee8000c1e9900 */
[----:B--2---:R-:W-:Y:S04]  /*02b0*/  STS [R5], R22 ;  /* 0x0000001605007388 */ /* 0x004fe80000000800 */
[----:B---3--:R-:W-:Y:S01]  /*02c0*/  STS [R4], R27 ;  /* 0x0000001b04007388 */ /* 0x008fe20000000800 */
[----:B------:R-:W-:Y:S06]  /*02d0*/  BAR.SYNC.DEFER_BLOCKING 0x0 ;  /* 0x0000000000007b1d */ /* 0x000fec0000010000 */
[----:B------:R-:W-:Y:S04]  /*02e0*/  LDS R26, [R2] ;  /* 0x00000000021a7984 */ /* 0x000fe80000000800 */
[----:B------:R-:W0:Y:S04]  /*02f0*/  LDS.128 R12, [R3] ;  /* 0x00000000030c7984 */ /* 0x000e280000000c00 */
[----:B------:R-:W1:Y:S04]  /*0300*/  LDS R29, [R2+0x80] ;  /* 0x00008000021d7984 */ /* 0x000e680000000800 */
[----:B------:R-:W2:Y:S04]  /*0310*/  LDS R25, [R2+0x100] ;  /* 0x0001000002197984 */ /* 0x000ea80000000800 */
[----:B------:R-:W3:Y:S04]  /*0320*/  LDS R24, [R2+0x180] ;  /* 0x0001800002187984 */ /* 0x000ee80000000800 */
[----:B------:R-:W-:Y:S04]  /*0330*/  LDS.128 R8, [R3+0x10] ;  /* 0x0000100003087984 */ /* 0x000fe80000000c00 */
[----:B------:R-:W-:Y:S01]  /*0340*/  LDS R22, [R2+0x280] ;  /* 0x0002800002167984 */ /* 0x000fe20000000800 */
[----:B0-----:R-:W-:-:S03]  /*0350*/  FFMA R12, R12, R26, R23 ;  /* 0x0000001a0c0c7223 */ /* 0x001fc60000000017 */
[----:B------:R-:W0:Y:S01]  /*0360*/  LDS R23, [R2+0x200] ;  /* 0x0002000002177984 */ /* 0x000e220000000800 */
[----:B-1----:R-:W-:-:S03]  /*0370*/  FFMA R12, R29, R13, R12 ;  /* 0x0000000d1d0c7223 */ /* 0x002fc6000000000c */
[----:B------:R-:W-:Y:S01]  /*0380*/  LDS R26, [R2+0xb80] ;  /* 0x000b8000021a7984 */ /* 0x000fe20000000800 */
[----:B--2---:R-:W-:-:S03]  /*0390*/  FFMA R13, R25, R14, R12 ;  /* 0x0000000e190d7223 */ /* 0x004fc6000000000c */
[----:B------:R-:W1:Y:S01]  /*03a0*/  LDS R25, [R2+0x300] ;  /* 0x0003000002197984 */ /* 0x000e620000000800 */
[----:B---3--:R-:W-:-:S03]  /*03b0*/  FFMA R13, R24, R15, R13 ;  /* 0x0000000f180d7223 */ /* 0x008fc6000000000d */
[----:B------:R-:W2:Y:S01]  /*03c0*/  LDS R24, [R2+0x380] ;  /* 0x0003800002187984 */ /* 0x000ea20000000800 */
[----:B0-----:R-:W-:-:S03]  /*03d0*/  FFMA R27, R8, R23, R13 ;  /* 0x00000017081b7223 */ /* 0x001fc6000000000d */
[----:B------:R-:W-:Y:S04]  /*03e0*/  LDS R23, [R2+0x400] ;  /* 0x0004000002177984 */ /* 0x000fe80000000800 */
[----:B------:R-:W0:Y:S01]  /*03f0*/  LDS.128 R12, [R3+0x20] ;  /* 0x00002000030c7984 */ /* 0x000e220000000c00 */
[----:B------:R-:W-:-:S03]  /*0400*/  FFMA R8, R22, R9, R27 ;  /* 0x0000000916087223 */ /* 0x000fc6000000001b */
[----:B------:R-:W3:Y:S01]  /*0410*/  LDS R22, [R2+0x480] ;  /* 0x0004800002167984 */ /* 0x000ee20000000800 */
[----:B-1----:R-:W-:-:S03]  /*0420*/  FFMA R9, R25, R10, R8 ;  /* 0x0000000a19097223 */ /* 0x002fc60000000008 */
[----:B------:R-:W1:Y:S01]  /*0430*/  LDS R25, [R2+0x500] ;  /* 0x0005000002197984 */ /* 0x000e620000000800 */
[----:B--2---:R-:W-:-:S03]  /*0440*/  FFMA R9, R24, R11, R9 ;  /* 0x0000000b18097223 */ /* 0x004fc60000000009 */
[----:B------:R-:W2:Y:S01]  /*0450*/  LDS R24, [R2+0x580] ;  /* 0x0005800002187984 */ /* 0x000ea20000000800 */
[----:B0-----:R-:W-:-:S03]  /*0460*/  FFMA R27, R12, R23, R9 ;  /* 0x000000170c1b7223 */ /* 0x001fc60000000009 */
[----:B------:R-:W-:Y:S04]  /*0470*/  LDS R23, [R2+0x600] ;  /* 0x0006000002177984 */ /* 0x000fe80000000800 */
[----:B------:R-:W0:Y:S01]  /*0480*/  LDS.128 R8, [R3+0x30] ;  /* 0x0000300003087984 */ /* 0x000e220000000c00 */
[----:B---3--:R-:W-:-:S03]  /*0490*/  FFMA R12, R22, R13, R27 ;  /* 0x0000000d160c7223 */ /* 0x008fc6000000001b */
        /* <DEDUP_REMOVED lines=22> */
[----:B------:R-:W-:Y:S04]  /*0600*/  LDS R27, [R2+0xc00] ;  /* 0x000c0000021b7984 */ /* 0x000fe80000000800 */
[----:B------:R-:W-:Y:S01]  /*0610*/  LDS R24, [R2+0xc80] ;  /* 0x000c800002187984 */ /* 0x000fe20000000800 */
[----:B0-----:R-:W-:-:S03]  /*0620*/  FFMA R23, R8, R23, R13 ;  /* 0x0000001708177223 */ /* 0x001fc6000000000d */
[----:B------:R-:W0:Y:S01]  /*0630*/  LDS.128 R12, [R3+0x60] ;  /* 0x00006000030c7984 */ /* 0x000e220000000c00 */
[----:B---3--:R-:W-:-:S03]  /*0640*/  FFMA R22, R22, R9, R23 ;  /* 0x0000000916167223 */ /* 0x008fc60000000017 */
[----:B------:R-:W2:Y:S01]  /*0650*/  LDS R23, [R2+0xd00] ;  /* 0x000d000002177984 */ /* 0x000ea20000000800 */
[----:B-1----:R-:W-:-:S03]  /*0660*/  FFMA R25, R25, R10, R22 ;  /* 0x0000000a19197223 */ /* 0x002fc60000000016 */
[----:B------:R-:W1:Y:S01]  /*0670*/  LDS R22, [R2+0xd80] ;  /* 0x000d800002167984 */ /* 0x000e620000000800 */
[----:B------:R-:W-:-:S03]  /*0680*/  FFMA R11, R26, R11, R25 ;  /* 0x0000000b1a0b7223 */ /* 0x000fc60000000019 */
[----:B------:R-:W-:Y:S01]  /*0690*/  LDS R25, [R2+0xe00] ;  /* 0x000e000002197984 */ /* 0x000fe20000000800 */
[----:B0-----:R-:W-:-:S03]  /*06a0*/  FFMA R27, R12, R27, R11 ;  /* 0x0000001b0c1b7223 */ /* 0x001fc6000000000b */
[----:B------:R-:W0:Y:S01]  /*06b0*/  LDS.128 R8, [R3+0x70] ;  /* 0x0000700003087984 */ /* 0x000e220000000c00 */
[----:B------:R-:W-:-:S03]  /*06c0*/  FFMA R24, R24, R13, R27 ;  /* 0x0000000d18187223 */ /* 0x000fc6000000001b */
[----:B------:R-:W3:Y:S04]  /*06d0*/  LDS R27, [R2+0xe80] ;  /* 0x000e8000021b7984 */ /* 0x000ee80000000800 */
[----:B------:R-:W4:Y:S04]  /*06e0*/  LDS R13, [R2+0xf00] ;  /* 0x000f0000020d7984 */ /* 0x000f280000000800 */
[----:B------:R-:W5:Y:S01]  /*06f0*/  LDS R12, [R2+0xf80] ;  /* 0x000f8000020c7984 */ /* 0x000f620000000800 */
[----:B--2---:R-:W-:Y:S01]  /*0700*/  FFMA R23, R23, R14, R24 ;  /* 0x0000000e17177223 */ /* 0x004fe20000000018 */
[----:B------:R-:W-:-:S03]  /*0710*/  UIADD3 UR4, UPT, UPT, UR4, 0x20, URZ ;  /* 0x0000002004047890 */ /* 0x000fc6000fffe0ff */
[----:B-1----:R-:W-:Y:S01]  /*0720*/  FFMA R15, R22, R15, R23 ;  /* 0x0000000f160f7223 */ /* 0x002fe20000000017 */
[----:B------:R-:W-:Y:S01]  /*0730*/  UISETP.GE.AND UP0, UPT, UR4, UR13, UPT ;  /* 0x0000000d0400728c */ /* 0x000fe2000bf06270 */
[----:B------:R-:W-:Y:S02]  /*0740*/  IADD3 R16, PT, PT, R16, 0x20, RZ ;  /* 0x0000002010107810 */ /* 0x000fe40007ffe0ff */
[----:B------:R-:W-:Y:S02]  /*0750*/  IADD3 R6, PT, PT, R6, 0x20, RZ ;  /* 0x0000002006067810 */ /* 0x000fe40007ffe0ff */
[----:B------:R-:W-:Y:S02]  /*0760*/  IADD3 R17, PT, PT, R17, 0x20, RZ ;  /* 0x0000002011117810 */ /* 0x000fe40007ffe0ff */
[----:B------:R-:W-:Y:S01]  /*0770*/  LEA R7, R0, R7, 0x5 ;  /* 0x0000000700077211 */ /* 0x000fe200078e28ff */
[----:B0-----:R-:W-:-:S04]  /*0780*/  FFMA R8, R8, R25, R15 ;  /* 0x0000001908087223 */ /* 0x001fc8000000000f */
[----:B---3--:R-:W-:-:S04]  /*0790*/  FFMA R8, R27, R9, R8 ;  /* 0x000000091b087223 */ /* 0x008fc80000000008 */
[----:B----4-:R-:W-:-:S04]  /*07a0*/  FFMA R13, R13, R10, R8 ;  /* 0x0000000a0d0d7223 */ /* 0x010fc80000000008 */
[----:B-----5:R-:W-:Y:S01]  /*07b0*/  FFMA R23, R12, R11, R13 ;  /* 0x0000000b0c177223 */ /* 0x020fe2000000000d */
[----:B------:R-:W-:Y:S06]  /*07c0*/  BAR.SYNC.DEFER_BLOCKING 0x0 ;  /* 0x0000000000007b1d */ /* 0x000fec0000010000 */
[----:B------:R-:W-:Y:S05]  /*07d0*/  BRA.U !UP0, `(.L_x_25) ;  /* 0xfffffff908887547 */ /* 0x000fea000b83ffff */
.L_x_24:
[----:B------:R-:W0:Y:S01]  /*07e0*/  LDCU UR4, c[0x0][0x380] ;  /* 0x00007000ff0477ac */ /* 0x000e220008000800 */
[----:B------:R-:W-:-:S04]  /*07f0*/  ISETP.GE.AND P0, PT, R19, UR11, PT ;  /* 0x0000000b13007c0c */ /* 0x000fc8000bf06270 */
[----:B0-----:R-:W-:-:S13]  /*0800*/  ISETP.GE.OR P0, PT, R18, UR4, P0 ;  /* 0x0000000412007c0c */ /* 0x001fda0008706670 */
[----:B------:R-:W-:Y:S05]  /*0810*/  @P0 EXIT ;  /* 0x000000000000094d */ /* 0x000fea0003800000 */
[----:B------:R-:W0:Y:S01]  /*0820*/  LDC.64 R2, c[0x0][0x3a8] ;  /* 0x0000ea00ff027b82 */ /* 0x000e220000000a00 */
        /* <DEDUP_REMOVED lines=9> */
.L_x_26:
        /* <DEDUP_REMOVED lines=12> */
.L_x_39:


//--------------------- .text._Z23sgemm_global_coalescingiiifPKfS0_fPf --------------------------
	.section	.text._Z23sgemm_global_coalescingiiifPKfS0_fPf,"ax",@progbits
	.align	128
        .global         _Z23sgemm_global_coalescingiiifPKfS0_fPf
        .type           _Z23sgemm_global_coalescingiiifPKfS0_fPf,@function
        .size           _Z23sgemm_global_coalescingiiifPKfS0_fPf,(.L_x_40 - _Z23sgemm_global_coalescingiiifPKfS0_fPf)
        .other          _Z23sgemm_global_coalescingiiifPKfS0_fPf,@"STO_CUDA_ENTRY STV_DEFAULT"
_Z23sgemm_global_coalescingiiifPKfS0_fPf:
.text._Z23sgemm_global_coalescingiiifPKfS0_fPf:
[----:B------:R-:W-:Y:S01]  /*0000*/  LDC R1, c[0x0][0x37c] ;  /* 0x0000df00ff017b82 */ /* 0x000fe20000000800 */
[----:B------:R-:W0:Y:S07]  /*0010*/  S2R R5, SR_TID.X ;  /* 0x0000000000057919 */ /* 0x000e2e0000002100 */
[----:B------:R-:W1:Y:S01]  /*0020*/  LDC R16, c[0x0][0x364] ;  /* 0x0000d900ff107b82 */ /* 0x000e620000000800 */
[----:B------:R-:W2:Y:S01]  /*0030*/  LDCU UR6, c[0x0][0x380] ;  /* 0x00007000ff0677ac */ /* 0x000ea20008000800 */
[----:B------:R-:W1:Y:S06]  /*0040*/  S2R R3, SR_TID.Y ;  /* 0x0000000000037919 */ /* 0x000e6c0000002200 */
[----:B------:R-:W0:Y:S08]  /*0050*/  S2UR UR5, SR_CTAID.X ;  /* 0x00000000000579c3 */ /* 0x000e300000002500 */
[----:B------:R-:W0:Y:S08]  /*0060*/  LDC R0, c[0x0][0x360] ;  /* 0x0000d800ff007b82 */ /* 0x000e300000000800 */
[----:B------:R-:W1:Y:S08]  /*0070*/  S2UR UR4, SR_CTAID.Y ;  /* 0x00000000000479c3 */ /* 0x000e700000002600 */
[----:B------:R-:W3:Y:S01]  /*0080*/  LDC R17, c[0x0][0x388] ;  /* 0x0000e200ff117b82 */ /* 0x000ee20000000800 */
[----:B0-----:R-:W-:-:S02]  /*0090*/  IMAD R0, R0, UR5, R5 ;  /* 0x0000000500007c24 */ /* 0x001fc4000f8e0205 */
[----:B-1----:R-:W-:-:S03]  /*00a0*/  IMAD R16, R16, UR4, R3 ;  /* 0x0000000410107c24 */ /* 0x002fc6000f8e0203 */
[----:B---3--:R-:W-:-:S04]  /*00b0*/  ISETP.GE.AND P0, PT, R0, R17, PT ;  /* 0x000000110000720c */ /* 0x008fc80003f06270 */
[----:B--2---:R-:W-:-:S13]  /*00c0*/  ISETP.GE.OR P0, PT, R16, UR6, P0 ;  /* 0x0000000610007c0c */ /* 0x004fda0008706670 */
[----:B------:R-:W-:Y:S05]  /*00d0*/  @P0 EXIT ;  /* 0x000000000000094d */ /* 0x000fea0003800000 */
[----:B------:R-:W0:Y:S01]  /*00e0*/  LDC R19, c[0x0][0x384] ;  /* 0x0000e100ff137b82 */ /* 0x000e220000000800 */
[----:B------:R-:W1:Y:S01]  /*00f0*/  LDCU.64 UR4, c[0x0][0x358] ;  /* 0x00006b00ff0477ac */ /* 0x000e620008000a00 */
[----:B------:R-:W-:Y:S01]  /*0100*/  HFMA2 R24, -RZ, RZ, 0, 0 ;  /* 0x00000000ff187431 */ /* 0x000fe200000001ff */
[----:B0-----:R-:W-:-:S13]  /*0110*/  ISETP.GE.AND P0, PT, R19, 0x1, PT ;  /* 0x000000011300780c */ /* 0x001fda0003f06270 */
[----:B-1----:R-:W-:Y:S05]  /*0120*/  @!P0 BRA `(.L_x_27) ;  /* 0x0000000400e08947 */ /* 0x002fea0003800000 */
[C---:B------:R-:W-:Y:S01]  /*0130*/  ISETP.GE.U32.AND P1, PT, R19.reuse, 0x8, PT ;  /* 0x000000081300780c */ /* 0x040fe20003f26070 */
[----:B------:R-:W-:Y:S01]  /*0140*/  IMAD R20, R16, R19, RZ ;  /* 0x0000001310147224 */ /* 0x000fe200078e02ff */
[----:B------:R-:W-:Y:S02]  /*0150*/  LOP3.LUT R27, R19, 0x7, RZ, 0xc0, !PT ;  /* 0x00000007131b7812 */ /* 0x000fe400078ec0ff */
[----:B------:R-:W-:Y:S02]  /*0160*/  MOV R24, RZ ;  /* 0x000000ff00187202 */ /* 0x000fe40000000f00 */
[----:B------:R-:W-:Y:S02]  /*0170*/  ISETP.NE.AND P0, PT, R27, RZ, PT ;  /* 0x000000ff1b00720c */ /* 0x000fe40003f05270 */
[----:B------:R-:W-:-:S05]  /*0180*/  MOV R21, RZ ;  /* 0x000000ff00157202 */ /* 0x000fca0000000f00 */
[----:B------:R-:W-:Y:S06]  /*0190*/  @!P1 BRA `(.L_x_28) ;  /* 0x0000000000c49947 */ /* 0x000fec0003800000 */
[----:B------:R-:W0:Y:S01]  /*01a0*/  LDC.64 R2, c[0x0][0x390] ;  /* 0x0000e400ff027b82 */ /* 0x000e220000000a00 */
[----:B------:R-:W-:Y:S02]  /*01b0*/  LOP3.LUT R21, R19, 0x7ffffff8, RZ, 0xc0, !PT ;  /* 0x7ffffff813157812 */ /* 0x000fe400078ec0ff */
[----:B------:R-:W-:Y:S02]  /*01c0*/  MOV R24, RZ ;  /* 0x000000ff00187202 */ /* 0x000fe40000000f00 */
[----:B------:R-:W-:Y:S02]  /*01d0*/  MOV R18, R0 ;  /* 0x0000000000127202 */ /* 0x000fe40000000f00 */
[----:B------:R-:W-:Y:S01]  /*01e0*/  IADD3 R22, PT, PT, -R21, RZ, RZ ;  /* 0x000000ff15167210 */ /* 0x000fe20007ffe1ff */
[----:B0-----:R-:W-:-:S03]  /*01f0*/  IMAD.WIDE.U32 R2, R20, 0x4, R2 ;  /* 0x0000000414027825 */ /* 0x001fc600078e0002 */
[----:B------:R-:W-:-:S04]  /*0200*/  IADD3 R4, P1, PT, R2, 0x10, RZ ;  /* 0x0000001002047810 */ /* 0x000fc80007f3e0ff */
[----:B------:R-:W-:-:S09]  /*0210*/  IADD3.X R5, PT, PT, RZ, R3, RZ, P1, !PT ;  /* 0x00000003ff057210 */ /* 0x000fd20000ffe4ff */
.L_x_29:
[----:B------:R-:W0:Y:S01]  /*0220*/  LDC.64 R14, c[0x0][0x398] ;  /* 0x0000e600ff0e7b82 */ /* 0x000e220000000a00 */
[----:B------:R-:W-:Y:S02]  /*0230*/  MOV R2, R4 ;  /* 0x0000000400027202 */ /* 0x000fe40000000f00 */
[----:B------:R-:W-:-:S05]  /*0240*/  MOV R3, R5 ;  /* 0x0000000500037202 */ /* 0x000fca0000000f00 */
[----:B------:R-:W2:Y:S04]  /*0250*/  LDG.E R25, desc[UR4][R2.64+-0x10] ;  /* 0xfffff00402197981 */ /* 0x000ea8000c1e1900 */
[----:B------:R-:W3:Y:S04]  /*0260*/  LDG.E R23, desc[UR4][R2.64+-0xc] ;  /* 0xfffff40402177981 */ /* 0x000ee8000c1e1900 */
[----:B------:R-:W4:Y:S04]  /*0270*/  LDG.E R29, desc[UR4][R2.64+-0x8] ;  /* 0xfffff804021d7981 */ /* 0x000f28000c1e1900 */
[----:B------:R-:W5:Y:S01]  /*0280*/  LDG.E R28, desc[UR4][R2.64+-0x4] ;  /* 0xfffffc04021c7981 */ /* 0x000f62000c1e1900 */
[----:B0-----:R-:W-:-:S05]  /*0290*/  IMAD.WIDE R14, R18, 0x4, R14 ;  /* 0x00000004120e7825 */ /* 0x001fca00078e020e */
[----:B------:R0:W2:Y:S01]  /*02a0*/  LDG.E R26, desc[UR4][R14.64] ;  /* 0x000000040e1a7981 */ /* 0x0000a2000c1e1900 */
[----:B------:R-:W-:-:S04]  /*02b0*/  IMAD.WIDE R12, R17, 0x4, R14 ;  /* 0x00000004110c7825 */ /* 0x000fc800078e020e */
[C---:B------:R-:W-:Y:S02]  /*02c0*/  IMAD.WIDE R4, R17.reuse, 0x4, R12 ;  /* 0x0000000411047825 */ /* 0x040fe400078e020c */
[----:B------:R-:W3:Y:S02]  /*02d0*/  LDG.E R12, desc[UR4][R12.64] ;  /* 0x000000040c0c7981 */ /* 0x000ee4000c1e1900 */
[C---:B------:R-:W-:Y:S02]  /*02e0*/  IMAD.WIDE R8, R17.reuse, 0x4, R4 ;  /* 0x0000000411087825 */ /* 0x040fe400078e0204 */
[----:B------:R-:W4:Y:S02]  /*02f0*/  LDG.E R4, desc[UR4][R4.64] ;  /* 0x0000000404047981 */ /* 0x000f24000c1e1900 */
[C---:B------:R-:W-:Y:S02]  /*0300*/  IMAD.WIDE R6, R17.reuse, 0x4, R8 ;  /* 0x0000000411067825 */ /* 0x040fe400078e0208 */
[----:B------:R-:W5:Y:S02]  /*0310*/  LDG.E R8, desc[UR4][R8.64] ;  /* 0x0000000408087981 */ /* 0x000f64000c1e1900 */
[----:B------:R-:W-:-:S02]  /*0320*/  IMAD.WIDE R10, R17, 0x4, R6 ;  /* 0x00000004110a7825 */ /* 0x000fc400078e0206 */
[----:B------:R-:W5:Y:S04]  /*0330*/  LDG.E R5, desc[UR4][R2.64] ;  /* 0x0000000402057981 */ /* 0x000f68000c1e1900 */
[----:B------:R-:W5:Y:S01]  /*0340*/  LDG.E R6, desc[UR4][R6.64] ;  /* 0x0000000406067981 */ /* 0x000f62000c1e1900 */
[----:B0-----:R-:W-:-:S03]  /*0350*/  IMAD.WIDE R14, R17, 0x4, R10 ;  /* 0x00000004110e7825 */ /* 0x001fc600078e020a */
[----:B------:R-:W5:Y:S04]  /*0360*/  LDG.E R10, desc[UR4][R10.64] ;  /* 0x000000040a0a7981 */ /* 0x000f68000c1e1900 */
[----:B------:R-:W5:Y:S04]  /*0370*/  LDG.E R13, desc[UR4][R14.64] ;  /* 0x000000040e0d7981 */ /* 0x000f68000c1e1900 */
[----:B------:R-:W5:Y:S04]  /*0380*/  LDG.E R7, desc[UR4][R2.64+0x4] ;  /* 0x0000040402077981 */ /* 0x000f68000c1e1900 */
[----:B------:R-:W5:Y:S01]  /*0390*/  LDG.E R9, desc[UR4][R2.64+0xc] ;  /* 0x00000c0402097981 */ /* 0x000f62000c1e1900 */
[----:B--2---:R-:W-:Y:S01]  /*03a0*/  FFMA R26, R25, R26, R24 ;  /* 0x0000001a191a7223 */ /* 0x004fe20000000018 */
[----:B------:R-:W-:-:S02]  /*03b0*/  IMAD.WIDE R24, R17, 0x4, R14 ;  /* 0x0000000411187825 */ /* 0x000fc400078e020e */
[----:B------:R-:W2:Y:S04]  /*03c0*/  LDG.E R14, desc[UR4][R2.64+0x8] ;  /* 0x00000804020e7981 */ /* 0x000ea8000c1e1900 */
[----:B------:R-:W2:Y:S01]  /*03d0*/  LDG.E R24, desc[UR4][R24.64] ;  /* 0x0000000418187981 */ /* 0x000ea2000c1e1900 */
[----:B---3--:R-:W-:Y:S01]  /*03e0*/  FFMA R12, R23, R12, R26 ;  /* 0x0000000c170c7223 */ /* 0x008fe2000000001a */
[----:B------:R-:W-:-:S03]  /*03f0*/  IADD3 R22, PT, PT, R22, 0x8, RZ ;  /* 0x0000000816167810 */ /* 0x000fc60007ffe0ff */
[----:B----4-:R-:W-:Y:S01]  /*0400*/  FFMA R29, R29, R4, R12 ;  /* 0x000000041d1d7223 */ /* 0x010fe2000000000c */
[----:B------:R-:W-:-:S03]  /*0410*/  ISETP.NE.AND P1, PT, R22, RZ, PT ;  /* 0x000000ff1600720c */ /* 0x000fc60003f25270 */
[----:B-----5:R-:W-:Y:S01]  /*0420*/  FFMA R8, R28, R8, R29 ;  /* 0x000000081c087223 */ /* 0x020fe2000000001d */
[----:B------:R-:W-:-:S03]  /*0430*/  IADD3 R4, P2, PT, R2, 0x20, RZ ;  /* 0x0000002002047810 */ /* 0x000fc60007f5e0ff */
[----:B------:R-:W-:Y:S01]  /*0440*/  FFMA R6, R5, R6, R8 ;  /* 0x0000000605067223 */ /* 0x000fe20000000008 */
[----:B------:R-:W-:Y:S02]  /*0450*/  IADD3.X R5, PT, PT, RZ, R3, RZ, P2, !PT ;  /* 0x00000003ff057210 */ /* 0x000fe400017fe4ff */
[----:B------:R-:W-:Y:S01]  /*0460*/  LEA R18, R17, R18, 0x3 ;  /* 0x0000001211127211 */ /* 0x000fe200078e18ff */
[----:B------:R-:W-:-:S04]  /*0470*/  FFMA R7, R7, R10, R6 ;  /* 0x0000000a07077223 */ /* 0x000fc80000000006 */
[----:B--2---:R-:W-:-:S04]  /*0480*/  FFMA R14, R14, R13, R7 ;  /* 0x0000000d0e0e7223 */ /* 0x004fc80000000007 */
[----:B------:R-:W-:Y:S01]  /*0490*/  FFMA R24, R9, R24, R14 ;  /* 0x0000001809187223 */ /* 0x000fe2000000000e */
[----:B------:R-:W-:Y:S06]  /*04a0*/  @P1 BRA `(.L_x_29) ;  /* 0xfffffffc005c1947 */ /* 0x000fec000383ffff */
.L_x_28:
[----:B------:R-:W-:Y:S05]  /*04b0*/  @!P0 BRA `(.L_x_27) ;  /* 0x0000000000fc8947 */ /* 0x000fea0003800000 */
[----:B------:R-:W-:Y:S02]  /*04c0*/  ISETP.GE.U32.AND P1, PT, R27, 0x4, PT ;  /* 0x000000041b00780c */ /* 0x000fe40003f26070 */
[----:B------:R-:W-:-:S04]  /*04d0*/  LOP3.LUT R14, R19, 0x3, RZ, 0xc0, !PT ;  /* 0x00000003130e7812 */ /* 0x000fc800078ec0ff */
[----:B------:R-:W-:-:S07]  /*04e0*/  ISETP.NE.AND P0, PT, R14, RZ, PT ;  /* 0x000000ff0e00720c */ /* 0x000fce0003f05270 */
[----:B------:R-:W-:Y:S06]  /*04f0*/  @!P1 BRA `(.L_x_30) ;  /* 0x00000000006c9947 */ /* 0x000fec0003800000 */
[----:B------:R-:W0:Y:S01]  /*0500*/  LDC.64 R4, c[0x0][0x398] ;  /* 0x0000e600ff047b82 */ /* 0x000e220000000a00 */
[----:B------:R-:W1:Y:S01]  /*0510*/  LDCU.64 UR6, c[0x0][0x390] ;  /* 0x00007200ff0677ac */ /* 0x000e620008000a00 */
[----:B------:R-:W-:Y:S01]  /*0520*/  IMAD R7, R21, R17, R0 ;  /* 0x0000001115077224 */ /* 0x000fe200078e0200 */
[CC--:B------:R-:W-:Y:S02]  /*0530*/  IADD3 R3, PT, PT, R20.reuse, R21.reuse, RZ ;  /* 0x0000001514037210 */ /* 0x0c0fe40007ffe0ff */
[----:B------:R-:W-:-:S03]  /*0540*/  IADD3 R8, P1, PT, R20, R21, RZ ;  /* 0x0000001514087210 */ /* 0x000fc60007f3e0ff */
[----:B------:R-:W2:Y:S01]  /*0550*/  LDC.64 R12, c[0x0][0x390] ;  /* 0x0000e400ff0c7b82 */ /* 0x000ea20000000a00 */
[----:B0-----:R-:W-:-:S04]  /*0560*/  IMAD.WIDE R4, R7, 0x4, R4 ;  /* 0x0000000407047825 */ /* 0x001fc800078e0204 */
[----:B------:R-:W-:Y:S02]  /*0570*/  IMAD.WIDE R6, R17, 0x4, R4 ;  /* 0x0000000411067825 */ /* 0x000fe400078e0204 */
[----:B------:R-:W3:Y:S02]  /*0580*/  LDG.E R4, desc[UR4][R4.64] ;  /* 0x0000000404047981 */ /* 0x000ee4000c1e1900 */
[----:B--2---:R-:W-:Y:S01]  /*0590*/  IMAD.WIDE.U32 R12, R3, 0x4, R12 ;  /* 0x00000004030c7825 */ /* 0x004fe200078e000c */
[----:B------:R-:W-:Y:S02]  /*05a0*/  IADD3.X R3, PT, PT, RZ, RZ, RZ, P1, !PT ;  /* 0x000000ffff037210 */ /* 0x000fe40000ffe4ff */
[----:B-1----:R-:W-:-:S03]  /*05b0*/  LEA R2, P1, R8, UR6, 0x2 ;  /* 0x0000000608027c11 */ /* 0x002fc6000f8210ff */
[----:B------:R-:W3:Y:S01]  /*05c0*/  LDG.E R13, desc[UR4][R12.64] ;  /* 0x000000040c0d7981 */ /* 0x000ee2000c1e1900 */
[----:B------:R-:W-:Y:S01]  /*05d0*/  LEA.HI.X R3, R8, UR7, R3, 0x2, P1 ;  /* 0x0000000708037c11 */ /* 0x000fe200088f1403 */
[C---:B------:R-:W-:Y:S02]  /*05e0*/  IMAD.WIDE R8, R17.reuse, 0x4, R6 ;  /* 0x0000000411087825 */ /* 0x040fe400078e0206 */
[----:B------:R-:W2:Y:S04]  /*05f0*/  LDG.E R6, desc[UR4][R6.64] ;  /* 0x0000000406067981 */ /* 0x000ea8000c1e1900 */
[----:B------:R-:W2:Y:S01]  /*0600*/  LDG.E R15, desc[UR4][R2.64+0x4] ;  /* 0x00000404020f7981 */ /* 0x000ea2000c1e1900 */
[----:B------:R-:W-:-:S03]  /*0610*/  IMAD.WIDE R10, R17, 0x4, R8 ;  /* 0x00000004110a7825 */ /* 0x000fc600078e0208 */
[----:B------:R-:W4:Y:S04]  /*0620*/  LDG.E R22, desc[UR4][R8.64] ;  /* 0x0000000408167981 */ /* 0x000f28000c1e1900 */
[----:B------:R-:W4:Y:S04]  /*0630*/  LDG.E R18, desc[UR4][R2.64+0x8] ;  /* 0x0000080402127981 */ /* 0x000f28000c1e1900 */
[----:B------:R-:W5:Y:S04]  /*0640*/  LDG.E R26, desc[UR4][R2.64+0xc] ;  /* 0x00000c04021a7981 */ /* 0x000f68000c1e1900 */
[----:B------:R-:W5:Y:S01]  /*0650*/  LDG.E R10, desc[UR4][R10.64] ;  /* 0x000000040a0a7981 */ /* 0x000f62000c1e1900 */
[----:B------:R-:W-:Y:S01]  /*0660*/  IADD3 R21, PT, PT, R21, 0x4, RZ ;  /* 0x0000000415157810 */ /* 0x000fe20007ffe0ff */
[----:B---3--:R-:W-:-:S04]  /*0670*/  FFMA R24, R13, R4, R24 ;  /* 0x000000040d187223 */ /* 0x008fc80000000018 */
[----:B--2---:R-:W-:-:S04]  /*0680*/  FFMA R15, R15, R6, R24 ;  /* 0x000000060f0f7223 */ /* 0x004fc80000000018 */
[----:B----4-:R-:W-:-:S04]  /*0690*/  FFMA R15, R18, R22, R15 ;  /* 0x00000016120f7223 */ /* 0x010fc8000000000f */
[----:B-----5:R-:W-:-:S07]  /*06a0*/  FFMA R24, R26, R10, R15 ;  /* 0x0000000a1a187223 */ /* 0x020fce000000000f */
.L_x_30:
[----:B------:R-:W-:Y:S05]  /*06b0*/  @!P0 BRA `(.L_x_27) ;  /* 0x00000000007c8947 */ /* 0x000fea0003800000 */
[----:B------:R-:W-:Y:S01]  /*06c0*/  ISETP.NE.AND P1, PT, R14, 0x1, PT ;  /* 0x000000010e00780c */ /* 0x000fe20003f25270 */
[----:B------:R-:W0:Y:S01]  /*06d0*/  LDC.64 R10, c[0x0][0x390] ;  /* 0x0000e400ff0a7b82 */ /* 0x000e220000000a00 */
[----:B------:R-:W-:-:S04]  /*06e0*/  LOP3.LUT R19, R19, 0x1, RZ, 0xc0, !PT ;  /* 0x0000000113137812 */ /* 0x000fc800078ec0ff */
[----:B------:R-:W-:-:S03]  /*06f0*/  ISETP.NE.U32.AND P0, PT, R19, 0x1, PT ;  /* 0x000000011300780c */ /* 0x000fc60003f05070 */
[----:B------:R-:W1:Y:S04]  /*0700*/  LDC.64 R8, c[0x0][0x398] ;  /* 0x0000e600ff087b82 */ /* 0x000e680000000a00 */
[CC--:B------:R-:W-:Y:S02]  /*0710*/  @P1 IADD3 R13, PT, PT, R20.reuse, R21.reuse, RZ ;  /* 0x00000015140d1210 */ /* 0x0c0fe40007ffe0ff */
[----:B------:R-:W-:Y:S02]  /*0720*/  @P1 IADD3 R12, P2, PT, R20, R21, RZ ;  /* 0x00000015140c1210 */ /* 0x000fe40007f5e0ff */
[----:B------:R-:W2:Y:S02]  /*0730*/  @P1 LDC.64 R2, c[0x0][0x390] ;  /* 0x0000e400ff021b82 */ /* 0x000ea40000000a00 */
[----:B------:R-:W-:-:S06]  /*0740*/  @P1 IADD3.X R14, PT, PT, RZ, RZ, RZ, P2, !PT ;  /* 0x000000ffff0e1210 */ /* 0x000fcc00017fe4ff */
[----:B------:R-:W3:Y:S01]  /*0750*/  LDC.64 R4, c[0x0][0x390] ;  /* 0x0000e400ff047b82 */ /* 0x000ee20000000a00 */
[----:B0-----:R-:W-:-:S04]  /*0760*/  @P1 IMAD.WIDE.U32 R10, R13, 0x4, R10 ;  /* 0x000000040d0a1825 */ /* 0x001fc800078e000a */
[C---:B------:R-:W-:Y:S01]  /*0770*/  @P1 IMAD R13, R21.reuse, R17, R0 ;  /* 0x00000011150d1224 */ /* 0x040fe200078e0200 */
[----:B------:R-:W-:Y:S01]  /*0780*/  @P1 IADD3 R21, PT, PT, R21, 0x2, RZ ;  /* 0x0000000215151810 */ /* 0x000fe20007ffe0ff */
[----:B------:R-:W4:Y:S01]  /*0790*/  @P1 LDG.E R11, desc[UR4][R10.64] ;  /* 0x000000040a0b1981 */ /* 0x000f22000c1e1900 */
[----:B------:R-:W0:Y:S01]  /*07a0*/  LDC.64 R6, c[0x0][0x398] ;  /* 0x0000e600ff067b82 */ /* 0x000e220000000a00 */
[----:B-1----:R-:W-:Y:S01]  /*07b0*/  @P1 IMAD.WIDE R8, R13, 0x4, R8 ;  /* 0x000000040d081825 */ /* 0x002fe200078e0208 */
[----:B------:R-:W-:Y:S02]  /*07c0*/  @!P0 IADD3 R15, PT, PT, R20, R21, RZ ;  /* 0x00000015140f8210 */ /* 0x000fe40007ffe0ff */
[----:B--2---:R-:W-:Y:S01]  /*07d0*/  @P1 LEA R2, P2, R12, R2, 0x2 ;  /* 0x000000020c021211 */ /* 0x004fe200078410ff */
[----:B------:R-:W-:-:S03]  /*07e0*/  @!P0 IMAD R21, R21, R17, R0 ;  /* 0x0000001115158224 */ /* 0x000fc600078e0200 */
[----:B------:R-:W-:Y:S01]  /*07f0*/  @P1 LEA.HI.X R3, R12, R3, R14, 0x2, P2 ;  /* 0x000000030c031211 */ /* 0x000fe200010f140e */
[----:B------:R-:W-:Y:S01]  /*0800*/  @P1 IMAD.WIDE R12, R17, 0x4, R8 ;  /* 0x00000004110c1825 */ /* 0x000fe200078e0208 */
[----:B------:R-:W4:Y:S03]  /*0810*/  @P1 LDG.E R14, desc[UR4][R8.64] ;  /* 0x00000004080e1981 */ /* 0x000f26000c1e1900 */
[----:B---3--:R-:W-:Y:S01]  /*0820*/  @!P0 IMAD.WIDE.U32 R4, R15, 0x4, R4 ;  /* 0x000000040f048825 */ /* 0x008fe200078e0004 */
[----:B------:R-:W2:Y:S04]  /*0830*/  @P1 LDG.E R2, desc[UR4][R2.64+0x4] ;  /* 0x0000040402021981 */ /* 0x000ea8000c1e1900 */
[----:B------:R-:W2:Y:S01]  /*0840*/  @P1 LDG.E R12, desc[UR4][R12.64] ;  /* 0x000000040c0c1981 */ /* 0x000ea2000c1e1900 */
[----:B0-----:R-:W-:-:S03]  /*0850*/  @!P0 IMAD.WIDE R6, R21, 0x4, R6 ;  /* 0x0000000415068825 */ /* 0x001fc600078e0206 */
[----:B------:R-:W3:Y:S04]  /*0860*/  @!P0 LDG.E R5, desc[UR4][R4.64] ;  /* 0x0000000404058981 */ /* 0x000ee8000c1e1900 */
[----:B------:R-:W3:Y:S01]  /*0870*/  @!P0 LDG.E R6, desc[UR4][R6.64] ;  /* 0x0000000406068981 */ /* 0x000ee2000c1e1900 */
[----:B----4-:R-:W-:-:S04]  /*0880*/  @P1 FFMA R11, R11, R14, R24 ;  /* 0x0000000e0b0b1223 */ /* 0x010fc80000000018 */
[----:B--2---:R-:W-:-:S04]  /*0890*/  @P1 FFMA R24, R2, R12, R11 ;  /* 0x0000000c02181223 */ /* 0x004fc8000000000b */
[----:B---3--:R-:W-:-:S07]  /*08a0*/  @!P0 FFMA R24, R5, R6, R24 ;  /* 0x0000000605188223 */ /* 0x008fce0000000018 */
.L_x_27:
[----:B------:R-:W0:Y:S01]  /*08b0*/  LDC.64 R2, c[0x0][0x3a8] ;  /* 0x0000ea00ff027b82 */ /* 0x000e220000000a00 */
[----:B------:R-:W-:Y:S01]  /*08c0*/  IMAD R17, R16, R17, R0 ;  /* 0x0000001110117224 */ /* 0x000fe200078e0200 */
        /* <DEDUP_REMOVED lines=8> */
.L_x_31:
        /* <DEDUP_REMOVED lines=11> */
.L_x_40:


//--------------------- .text._Z11sgemm_naiveiiifPKfS0_fPf --------------------------
	.section	.text._Z11sgemm_naiveiiifPKfS0_fPf,"ax",@progbits
	.align	128
        .global         _Z11sgemm_naiveiiifPKfS0_fPf
        .type           _Z11sgemm_naiveiiifPKfS0_fPf,@function
        .size           _Z11sgemm_naiveiiifPKfS0_fPf,(.L_x_41 - _Z11sgemm_naiveiiifPKfS0_fPf)
        .other          _Z11sgemm_naiveiiifPKfS0_fPf,@"STO_CUDA_ENTRY STV_DEFAULT"
_Z11sgemm_naiveiiifPKfS0_fPf:
.text._Z11sgemm_naiveiiifPKfS0_fPf:
        /* <DEDUP_REMOVED lines=34> */
.L_x_34:
        /* <DEDUP_REMOVED lines=41> */
.L_x_33:
        /* <DEDUP_REMOVED lines=32> */
.L_x_35:
        /* <DEDUP_REMOVED lines=32> */
.L_x_32:
        /* <DEDUP_REMOVED lines=10> */
.L_x_36:
        /* <DEDUP_REMOVED lines=11> */
.L_x_41:


//--------------------- .nv.shared._Z22sgemm_2D_thread_tilingILi128ELi128ELi8ELi8ELi8EEviiifPKfS1_fPf --------------------------
	.section	.nv.shared._Z22sgemm_2D_thread_tilingILi128ELi128ELi8ELi8ELi8EEviiifPKfS1_fPf,"aw",@nobits
	.sectionflags	@""
	.align	4
.nv.shared._Z22sgemm_2D_thread_tilingILi128ELi128ELi8ELi8ELi8EEviiifPKfS1_fPf:
	.zero		9216


//--------------------- .nv.shared.reserved.0     --------------------------
	.section	.nv.shared.reserved.0,"aw",@nobits
	.weak		__nv_reservedSMEM_offset_0_alias
	.size		__nv_reservedSMEM_offset_0_alias, 0, 64
	.other		__nv_reservedSMEM_offset_0_alias,@"STO_CUDA_RESERVED_SHARED STV_DEFAULT"
__nv_reservedSMEM_offset_0_alias:
	.zero		0
	.zero		64


//--------------------- .nv.shared._Z22sgemm_1D_thread_tilingILi64ELi64ELi8ELi8EEviiifPKfS1_fPf --------------------------
	.section	.nv.shared._Z22sgemm_1D_thread_tilingILi64ELi64ELi8ELi8EEviiifPKfS1_fPf,"aw",@nobits
	.sectionflags	@""
	.align	4
.nv.shared._Z22sgemm_1D_thread_tilingILi64ELi64ELi8ELi8EEviiifPKfS1_fPf:
	.zero		5120


//--------------------- .nv.shared._Z22sgemm_shared_mem_cacheILi32EEviiifPKfS1_fPf --------------------------
	.section	.nv.shared._Z22sgemm_shared_mem_cacheILi32EEviiifPKfS1_fPf,"aw",@nobits
	.sectionflags	@""
	.align	4
.nv.shared._Z22sgemm_shared_mem_cacheILi32EEviiifPKfS1_fPf:
	.zero		9216


//--------------------- .nv.constant0._Z22sgemm_2D_thread_tilingILi128ELi128ELi8ELi8ELi8EEviiifPKfS1_fPf --------------------------
	.section	.nv.constant0._Z22sgemm_2D_thread_tilingILi128ELi128ELi8ELi8ELi8EEviiifPKfS1_fPf,"a",@progbits
	.sectionflags	@""
	.align	4
.nv.constant0._Z22sgemm_2D_thread_tilingILi128ELi128ELi8ELi8ELi8EEviiifPKfS1_fPf:
	.zero		944


//--------------------- .nv.constant0._Z22sgemm_1D_thread_tilingILi64ELi64ELi8ELi8EEviiifPKfS1_fPf --------------------------
	.section	.nv.constant0._Z22sgemm_1D_thread_tilingILi64ELi64ELi8ELi8EEviiifPKfS1_fPf,"a",@progbits
	.sectionflags	@""
	.align	4
.nv.constant0._Z22sgemm_1D_thread_tilingILi64ELi64ELi8ELi8EEviiifPKfS1_fPf:
	.zero		944


//--------------------- .nv.constant0._Z22sgemm_shared_mem_cacheILi32EEviiifPKfS1_fPf --------------------------
	.section	.nv.constant0._Z22sgemm_shared_mem_cacheILi32EEviiifPKfS1_fPf,"a",@progbits
	.sectionflags	@""
	.align	4
.nv.constant0._Z22sgemm_shared_mem_cacheILi32EEviiifPKfS1_fPf:
	.zero		944


//--------------------- .nv.constant0._Z23sgemm_global_coalescingiiifPKfS0_fPf --------------------------
	.section	.nv.constant0._Z23sgemm_global_coalescingiiifPKfS0_fPf,"a",@progbits
	.sectionflags	@""
	.align	4
.nv.constant0._Z23sgemm_global_coalescingiiifPKfS0_fPf:
	.zero		944


//--------------------- .nv.constant0._Z11sgemm_naiveiiifPKfS0_fPf --------------------------
	.section	.nv.constant0._Z11sgemm_naiveiiifPKfS0_fPf,"a",@progbits
	.sectionflags	@""
	.align	4
.nv.constant0._Z11sgemm_naiveiiifPKfS0_fPf:
	.zero		944


//--------------------- SYMBOLS --------------------------

	.type		.nv.reservedSmem.offset0,@object
	.size		.nv.reservedSmem.offset0,0x4
	.type		.nv.reservedSmem.cap,@object
	.size		.nv.reservedSmem.cap,0x4
